//
// Generated by NVIDIA NVVM Compiler
//
// Compiler Build ID: CL-36424714
// Cuda compilation tools, release 13.0, V13.0.88
// Based on NVVM 20.0.0
//

.version 9.0
.target sm_100
.address_size 64

	// .globl	_Z8cudaFillPffi
// _ZZ15cudaTiledMatMulPfS_S_iiiiiiE5s_op1 has been demoted
// _ZZ15cudaTiledMatMulPfS_S_iiiiiiE5s_op2 has been demoted

.visible .entry _Z8cudaFillPffi(
	.param .u64 .ptr .align 1 _Z8cudaFillPffi_param_0,
	.param .f32 _Z8cudaFillPffi_param_1,
	.param .u32 _Z8cudaFillPffi_param_2
)
{
	.reg .pred 	%p<2>;
	.reg .b32 	%r<6>;
	.reg .b32 	%f<2>;
	.reg .b64 	%rd<5>;

	ld.param.u64 	%rd1, [_Z8cudaFillPffi_param_0];
	ld.param.f32 	%f1, [_Z8cudaFillPffi_param_1];
	ld.param.u32 	%r2, [_Z8cudaFillPffi_param_2];
	mov.u32 	%r3, %ctaid.x;
	mov.u32 	%r4, %ntid.x;
	mov.u32 	%r5, %tid.x;
	mad.lo.s32 	%r1, %r3, %r4, %r5;
	setp.ge.s32 	%p1, %r1, %r2;
	@%p1 bra 	$L__BB0_2;
	cvta.to.global.u64 	%rd2, %rd1;
	mul.wide.s32 	%rd3, %r1, 4;
	add.s64 	%rd4, %rd2, %rd3;
	st.global.f32 	[%rd4], %f1;
$L__BB0_2:
	ret;

}
	// .globl	_Z14cudaStdMatMultPfS_S_iiiiii
.visible .entry _Z14cudaStdMatMultPfS_S_iiiiii(
	.param .u64 .ptr .align 1 _Z14cudaStdMatMultPfS_S_iiiiii_param_0,
	.param .u64 .ptr .align 1 _Z14cudaStdMatMultPfS_S_iiiiii_param_1,
	.param .u64 .ptr .align 1 _Z14cudaStdMatMultPfS_S_iiiiii_param_2,
	.param .u32 _Z14cudaStdMatMultPfS_S_iiiiii_param_3,
	.param .u32 _Z14cudaStdMatMultPfS_S_iiiiii_param_4,
	.param .u32 _Z14cudaStdMatMultPfS_S_iiiiii_param_5,
	.param .u32 _Z14cudaStdMatMultPfS_S_iiiiii_param_6,
	.param .u32 _Z14cudaStdMatMultPfS_S_iiiiii_param_7,
	.param .u32 _Z14cudaStdMatMultPfS_S_iiiiii_param_8
)
{
	.reg .pred 	%p<17>;
	.reg .b32 	%r<66>;
	.reg .b32 	%f<67>;
	.reg .b64 	%rd<54>;

	ld.param.u64 	%rd8, [_Z14cudaStdMatMultPfS_S_iiiiii_param_0];
	ld.param.u64 	%rd9, [_Z14cudaStdMatMultPfS_S_iiiiii_param_1];
	ld.param.u64 	%rd10, [_Z14cudaStdMatMultPfS_S_iiiiii_param_2];
	ld.param.u32 	%r28, [_Z14cudaStdMatMultPfS_S_iiiiii_param_3];
	ld.param.u32 	%r29, [_Z14cudaStdMatMultPfS_S_iiiiii_param_4];
	ld.param.u32 	%r30, [_Z14cudaStdMatMultPfS_S_iiiiii_param_6];
	ld.param.u32 	%r31, [_Z14cudaStdMatMultPfS_S_iiiiii_param_8];
	cvta.to.global.u64 	%rd1, %rd9;
	cvta.to.global.u64 	%rd2, %rd8;
	cvta.to.global.u64 	%rd3, %rd10;
	mov.u32 	%r32, %ctaid.y;
	mov.u32 	%r33, %ntid.y;
	mov.u32 	%r34, %tid.y;
	mad.lo.s32 	%r57, %r32, %r33, %r34;
	mov.u32 	%r35, %nctaid.y;
	mul.lo.s32 	%r2, %r33, %r35;
	mov.u32 	%r3, %ntid.x;
	mov.u32 	%r36, %nctaid.x;
	mul.lo.s32 	%r4, %r3, %r36;
	setp.ge.s32 	%p1, %r57, %r28;
	@%p1 bra 	$L__BB1_22;
	mov.u32 	%r37, %ctaid.x;
	mov.u32 	%r38, %tid.x;
	mad.lo.s32 	%r5, %r37, %r3, %r38;
	setp.gt.s32 	%p2, %r29, 0;
	@%p2 bra 	$L__BB1_2;
	bra.uni 	$L__BB1_18;
$L__BB1_2:
	and.b32  	%r6, %r29, 7;
	and.b32  	%r7, %r29, 2147483640;
	shl.b32 	%r8, %r30, 3;
	mul.wide.s32 	%rd45, %r30, 4;
$L__BB1_3:
	setp.lt.s32 	%p6, %r5, %r30;
	@%p6 bra 	$L__BB1_5;
$L__BB1_4:
	add.s32 	%r57, %r57, %r2;
	setp.lt.s32 	%p16, %r57, %r28;
	@%p16 bra 	$L__BB1_3;
	bra.uni 	$L__BB1_22;
$L__BB1_5:
	mul.lo.s32 	%r41, %r57, %r29;
	cvt.u64.u32 	%rd4, %r41;
	mov.u32 	%r58, %r5;
$L__BB1_6:
	setp.lt.u32 	%p7, %r29, 8;
	mov.b32 	%r62, 0;
	mov.f32 	%f66, 0f00000000;
	@%p7 bra 	$L__BB1_9;
	and.b32  	%r43, %r29, 2147483640;
	neg.s32 	%r60, %r43;
	shl.b64 	%rd13, %rd4, 2;
	add.s64 	%rd14, %rd2, %rd13;
	add.s64 	%rd53, %rd14, 16;
	mov.f32 	%f66, 0f00000000;
	mov.u32 	%r59, %r58;
$L__BB1_8:
	.pragma "nounroll";
	ld.global.f32 	%f16, [%rd53+-16];
	mul.wide.s32 	%rd15, %r59, 4;
	add.s64 	%rd16, %rd1, %rd15;
	ld.global.f32 	%f17, [%rd16];
	fma.rn.f32 	%f18, %f16, %f17, %f66;
	ld.global.f32 	%f19, [%rd53+-12];
	mul.wide.s32 	%rd17, %r30, 4;
	add.s64 	%rd18, %rd16, %rd17;
	ld.global.f32 	%f20, [%rd18];
	fma.rn.f32 	%f21, %f19, %f20, %f18;
	ld.global.f32 	%f22, [%rd53+-8];
	add.s64 	%rd19, %rd18, %rd17;
	ld.global.f32 	%f23, [%rd19];
	fma.rn.f32 	%f24, %f22, %f23, %f21;
	ld.global.f32 	%f25, [%rd53+-4];
	add.s64 	%rd20, %rd19, %rd17;
	ld.global.f32 	%f26, [%rd20];
	fma.rn.f32 	%f27, %f25, %f26, %f24;
	ld.global.f32 	%f28, [%rd53];
	add.s64 	%rd21, %rd20, %rd17;
	ld.global.f32 	%f29, [%rd21];
	fma.rn.f32 	%f30, %f28, %f29, %f27;
	ld.global.f32 	%f31, [%rd53+4];
	add.s64 	%rd22, %rd21, %rd17;
	ld.global.f32 	%f32, [%rd22];
	fma.rn.f32 	%f33, %f31, %f32, %f30;
	ld.global.f32 	%f34, [%rd53+8];
	add.s64 	%rd23, %rd22, %rd17;
	ld.global.f32 	%f35, [%rd23];
	fma.rn.f32 	%f36, %f34, %f35, %f33;
	ld.global.f32 	%f37, [%rd53+12];
	add.s64 	%rd24, %rd23, %rd17;
	ld.global.f32 	%f38, [%rd24];
	fma.rn.f32 	%f66, %f37, %f38, %f36;
	add.s32 	%r60, %r60, 8;
	add.s32 	%r59, %r59, %r8;
	add.s64 	%rd53, %rd53, 32;
	setp.ne.s32 	%p8, %r60, 0;
	mov.u32 	%r62, %r7;
	@%p8 bra 	$L__BB1_8;
$L__BB1_9:
	setp.eq.s32 	%p9, %r6, 0;
	@%p9 bra 	$L__BB1_17;
	add.s32 	%r44, %r6, -1;
	setp.lt.u32 	%p10, %r44, 3;
	@%p10 bra 	$L__BB1_12;
	cvt.u32.u64 	%r45, %rd4;
	add.s32 	%r46, %r62, %r45;
	mul.wide.u32 	%rd25, %r46, 4;
	add.s64 	%rd26, %rd2, %rd25;
	ld.global.f32 	%f40, [%rd26];
	mad.lo.s32 	%r47, %r62, %r30, %r58;
	mul.wide.s32 	%rd27, %r47, 4;
	add.s64 	%rd28, %rd1, %rd27;
	ld.global.f32 	%f41, [%rd28];
	fma.rn.f32 	%f42, %f40, %f41, %f66;
	cvt.u64.u32 	%rd29, %r62;
	add.s64 	%rd30, %rd29, %rd4;
	shl.b64 	%rd31, %rd30, 2;
	add.s64 	%rd32, %rd2, %rd31;
	ld.global.f32 	%f43, [%rd32+4];
	add.s64 	%rd34, %rd28, %rd45;
	ld.global.f32 	%f44, [%rd34];
	fma.rn.f32 	%f45, %f43, %f44, %f42;
	ld.global.f32 	%f46, [%rd32+8];
	add.s64 	%rd35, %rd34, %rd45;
	ld.global.f32 	%f47, [%rd35];
	fma.rn.f32 	%f48, %f46, %f47, %f45;
	ld.global.f32 	%f49, [%rd32+12];
	add.s64 	%rd36, %rd35, %rd45;
	ld.global.f32 	%f50, [%rd36];
	fma.rn.f32 	%f66, %f49, %f50, %f48;
	add.s32 	%r62, %r62, 4;
$L__BB1_12:
	and.b32  	%r48, %r29, 3;
	setp.eq.s32 	%p11, %r48, 0;
	@%p11 bra 	$L__BB1_17;
	setp.eq.s32 	%p12, %r48, 1;
	@%p12 bra 	$L__BB1_15;
	cvt.u32.u64 	%r49, %rd4;
	add.s32 	%r50, %r62, %r49;
	mul.wide.u32 	%rd37, %r50, 4;
	add.s64 	%rd38, %rd2, %rd37;
	ld.global.f32 	%f52, [%rd38];
	mad.lo.s32 	%r51, %r62, %r30, %r58;
	mul.wide.s32 	%rd39, %r51, 4;
	add.s64 	%rd40, %rd1, %rd39;
	ld.global.f32 	%f53, [%rd40];
	fma.rn.f32 	%f54, %f52, %f53, %f66;
	cvt.u64.u32 	%rd41, %r62;
	add.s64 	%rd42, %rd41, %rd4;
	shl.b64 	%rd43, %rd42, 2;
	add.s64 	%rd44, %rd2, %rd43;
	ld.global.f32 	%f55, [%rd44+4];
	add.s64 	%rd46, %rd40, %rd45;
	ld.global.f32 	%f56, [%rd46];
	fma.rn.f32 	%f66, %f55, %f56, %f54;
	add.s32 	%r62, %r62, 2;
$L__BB1_15:
	and.b32  	%r52, %r29, 1;
	setp.eq.b32 	%p13, %r52, 1;
	not.pred 	%p14, %p13;
	@%p14 bra 	$L__BB1_17;
	cvt.u32.u64 	%r53, %rd4;
	add.s32 	%r54, %r62, %r53;
	mul.wide.u32 	%rd47, %r54, 4;
	add.s64 	%rd48, %rd2, %rd47;
	ld.global.f32 	%f57, [%rd48];
	mad.lo.s32 	%r55, %r62, %r30, %r58;
	mul.wide.s32 	%rd49, %r55, 4;
	add.s64 	%rd50, %rd1, %rd49;
	ld.global.f32 	%f58, [%rd50];
	fma.rn.f32 	%f66, %f57, %f58, %f66;
$L__BB1_17:
	mad.lo.s32 	%r56, %r57, %r31, %r58;
	mul.wide.s32 	%rd51, %r56, 4;
	add.s64 	%rd52, %rd3, %rd51;
	st.global.f32 	[%rd52], %f66;
	add.s32 	%r58, %r58, %r4;
	setp.lt.s32 	%p15, %r58, %r30;
	@%p15 bra 	$L__BB1_6;
	bra.uni 	$L__BB1_4;
$L__BB1_18:
	setp.ge.s32 	%p3, %r5, %r30;
	@%p3 bra 	$L__BB1_21;
	mul.lo.s32 	%r24, %r57, %r31;
	mov.u32 	%r65, %r5;
$L__BB1_20:
	add.s32 	%r39, %r65, %r24;
	mul.wide.s32 	%rd11, %r39, 4;
	add.s64 	%rd12, %rd3, %rd11;
	mov.b32 	%r40, 0;
	st.global.u32 	[%rd12], %r40;
	add.s32 	%r65, %r65, %r4;
	setp.lt.s32 	%p4, %r65, %r30;
	@%p4 bra 	$L__BB1_20;
$L__BB1_21:
	add.s32 	%r57, %r57, %r2;
	setp.lt.s32 	%p5, %r57, %r28;
	@%p5 bra 	$L__BB1_18;
$L__BB1_22:
	ret;

}
	// .globl	_Z15cudaTiledMatMulPfS_S_iiiiii
.visible .entry _Z15cudaTiledMatMulPfS_S_iiiiii(
	.param .u64 .ptr .align 1 _Z15cudaTiledMatMulPfS_S_iiiiii_param_0,
	.param .u64 .ptr .align 1 _Z15cudaTiledMatMulPfS_S_iiiiii_param_1,
	.param .u64 .ptr .align 1 _Z15cudaTiledMatMulPfS_S_iiiiii_param_2,
	.param .u32 _Z15cudaTiledMatMulPfS_S_iiiiii_param_3,
	.param .u32 _Z15cudaTiledMatMulPfS_S_iiiiii_param_4,
	.param .u32 _Z15cudaTiledMatMulPfS_S_iiiiii_param_5,
	.param .u32 _Z15cudaTiledMatMulPfS_S_iiiiii_param_6,
	.param .u32 _Z15cudaTiledMatMulPfS_S_iiiiii_param_7,
	.param .u32 _Z15cudaTiledMatMulPfS_S_iiiiii_param_8
)
{
	.reg .pred 	%p<31>;
	.reg .b32 	%r<80>;
	.reg .b32 	%f<112>;
	.reg .b64 	%rd<20>;
	// demoted variable
	.shared .align 4 .b8 _ZZ15cudaTiledMatMulPfS_S_iiiiiiE5s_op1[256];
	// demoted variable
	.shared .align 4 .b8 _ZZ15cudaTiledMatMulPfS_S_iiiiiiE5s_op2[256];
	ld.param.u64 	%rd5, [_Z15cudaTiledMatMulPfS_S_iiiiii_param_0];
	ld.param.u64 	%rd6, [_Z15cudaTiledMatMulPfS_S_iiiiii_param_1];
	ld.param.u32 	%r41, [_Z15cudaTiledMatMulPfS_S_iiiiii_param_3];
	ld.param.u32 	%r42, [_Z15cudaTiledMatMulPfS_S_iiiiii_param_4];
	ld.param.u32 	%r43, [_Z15cudaTiledMatMulPfS_S_iiiiii_param_5];
	ld.param.u32 	%r44, [_Z15cudaTiledMatMulPfS_S_iiiiii_param_6];
	ld.param.u32 	%r45, [_Z15cudaTiledMatMulPfS_S_iiiiii_param_7];
	ld.param.u32 	%r46, [_Z15cudaTiledMatMulPfS_S_iiiiii_param_8];
	cvta.to.global.u64 	%rd1, %rd6;
	cvta.to.global.u64 	%rd2, %rd5;
	mov.u32 	%r47, %ctaid.y;
	shl.b32 	%r48, %r47, 3;
	mov.u32 	%r1, %tid.y;
	add.s32 	%r71, %r48, %r1;
	mov.u32 	%r49, %ntid.y;
	mov.u32 	%r50, %nctaid.y;
	mul.lo.s32 	%r3, %r49, %r50;
	mov.u32 	%r51, %ntid.x;
	mov.u32 	%r52, %nctaid.x;
	mul.lo.s32 	%r4, %r51, %r52;
	rem.u32 	%r53, %r41, %r3;
	add.s32 	%r5, %r53, %r41;
	rem.u32 	%r54, %r44, %r4;
	add.s32 	%r6, %r54, %r44;
	setp.ge.s32 	%p1, %r71, %r5;
	@%p1 bra 	$L__BB2_27;
	cvt.rn.f32.s32 	%f20, %r42;
	mul.f32 	%f21, %f20, 0f3E000000;
	cvt.rpi.f32.f32 	%f22, %f21;
	cvt.rzi.s32.f32 	%r7, %f22;
	mov.u32 	%r55, %ctaid.x;
	shl.b32 	%r56, %r55, 3;
	mov.u32 	%r8, %tid.x;
	add.s32 	%r9, %r56, %r8;
	shl.b32 	%r57, %r1, 5;
	mov.u32 	%r58, _ZZ15cudaTiledMatMulPfS_S_iiiiiiE5s_op1;
	add.s32 	%r10, %r58, %r57;
	shl.b32 	%r59, %r8, 2;
	add.s32 	%r11, %r10, %r59;
	mov.u32 	%r60, _ZZ15cudaTiledMatMulPfS_S_iiiiiiE5s_op2;
	add.s32 	%r13, %r60, %r59;
	add.s32 	%r12, %r13, %r57;
	add.s32 	%r61, %r1, 8;
	mul.lo.s32 	%r14, %r44, %r61;
	shl.b32 	%r15, %r44, 4;
$L__BB2_2:
	setp.ge.s32 	%p2, %r9, %r6;
	@%p2 bra 	$L__BB2_26;
	mul.lo.s32 	%r17, %r71, %r42;
	mov.u32 	%r72, %r9;
$L__BB2_4:
	setp.lt.s32 	%p3, %r7, 1;
	mov.f32 	%f111, 0f00000000;
	@%p3 bra 	$L__BB2_23;
	setp.eq.s32 	%p4, %r7, 1;
	mov.f32 	%f111, 0f00000000;
	mov.b32 	%r79, 0;
	@%p4 bra 	$L__BB2_17;
	and.b32  	%r63, %r7, 2147483646;
	neg.s32 	%r78, %r63;
	add.s32 	%r73, %r8, %r17;
	add.s32 	%r76, %r14, %r72;
	mad.lo.s32 	%r75, %r1, %r44, %r72;
	mov.f32 	%f111, 0f00000000;
	mov.u32 	%r74, %r8;
	mov.u32 	%r77, %r1;
$L__BB2_7:
	setp.ge.s32 	%p5, %r71, %r41;
	setp.ge.s32 	%p6, %r74, %r42;
	mul.wide.s32 	%rd7, %r73, 4;
	add.s64 	%rd3, %rd2, %rd7;
	mov.f32 	%f103, 0f00000000;
	or.pred  	%p7, %p5, %p6;
	@%p7 bra 	$L__BB2_9;
	ld.global.f32 	%f103, [%rd3];
$L__BB2_9:
	setp.ge.s32 	%p8, %r72, %r44;
	st.shared.f32 	[%r11], %f103;
	setp.ge.s32 	%p9, %r77, %r43;
	mov.f32 	%f104, 0f00000000;
	or.pred  	%p10, %p8, %p9;
	@%p10 bra 	$L__BB2_11;
	mul.wide.s32 	%rd8, %r75, 4;
	add.s64 	%rd9, %rd1, %rd8;
	ld.global.f32 	%f104, [%rd9];
$L__BB2_11:
	st.shared.f32 	[%r12], %f104;
	bar.sync 	0;
	ld.shared.f32 	%f30, [%r10];
	ld.shared.f32 	%f31, [%r13];
	fma.rn.f32 	%f32, %f30, %f31, %f111;
	ld.shared.f32 	%f33, [%r10+4];
	ld.shared.f32 	%f34, [%r13+32];
	fma.rn.f32 	%f35, %f33, %f34, %f32;
	ld.shared.f32 	%f36, [%r10+8];
	ld.shared.f32 	%f37, [%r13+64];
	fma.rn.f32 	%f38, %f36, %f37, %f35;
	ld.shared.f32 	%f39, [%r10+12];
	ld.shared.f32 	%f40, [%r13+96];
	fma.rn.f32 	%f41, %f39, %f40, %f38;
	ld.shared.f32 	%f42, [%r10+16];
	ld.shared.f32 	%f43, [%r13+128];
	fma.rn.f32 	%f44, %f42, %f43, %f41;
	ld.shared.f32 	%f45, [%r10+20];
	ld.shared.f32 	%f46, [%r13+160];
	fma.rn.f32 	%f47, %f45, %f46, %f44;
	ld.shared.f32 	%f48, [%r10+24];
	ld.shared.f32 	%f49, [%r13+192];
	fma.rn.f32 	%f50, %f48, %f49, %f47;
	ld.shared.f32 	%f51, [%r10+28];
	ld.shared.f32 	%f52, [%r13+224];
	fma.rn.f32 	%f6, %f51, %f52, %f50;
	bar.sync 	0;
	add.s32 	%r64, %r74, 8;
	setp.ge.s32 	%p12, %r64, %r42;
	mov.f32 	%f105, 0f00000000;
	or.pred  	%p13, %p5, %p12;
	@%p13 bra 	$L__BB2_13;
	ld.global.f32 	%f105, [%rd3+32];
$L__BB2_13:
	st.shared.f32 	[%r11], %f105;
	add.s32 	%r65, %r77, 8;
	setp.ge.s32 	%p15, %r65, %r43;
	mov.f32 	%f106, 0f00000000;
	or.pred  	%p16, %p8, %p15;
	@%p16 bra 	$L__BB2_15;
	mul.wide.s32 	%rd10, %r76, 4;
	add.s64 	%rd11, %rd1, %rd10;
	ld.global.f32 	%f106, [%rd11];
$L__BB2_15:
	st.shared.f32 	[%r12], %f106;
	bar.sync 	0;
	ld.shared.f32 	%f54, [%r10];
	ld.shared.f32 	%f55, [%r13];
	fma.rn.f32 	%f56, %f54, %f55, %f6;
	ld.shared.f32 	%f57, [%r10+4];
	ld.shared.f32 	%f58, [%r13+32];
	fma.rn.f32 	%f59, %f57, %f58, %f56;
	ld.shared.f32 	%f60, [%r10+8];
	ld.shared.f32 	%f61, [%r13+64];
	fma.rn.f32 	%f62, %f60, %f61, %f59;
	ld.shared.f32 	%f63, [%r10+12];
	ld.shared.f32 	%f64, [%r13+96];
	fma.rn.f32 	%f65, %f63, %f64, %f62;
	ld.shared.f32 	%f66, [%r10+16];
	ld.shared.f32 	%f67, [%r13+128];
	fma.rn.f32 	%f68, %f66, %f67, %f65;
	ld.shared.f32 	%f69, [%r10+20];
	ld.shared.f32 	%f70, [%r13+160];
	fma.rn.f32 	%f71, %f69, %f70, %f68;
	ld.shared.f32 	%f72, [%r10+24];
	ld.shared.f32 	%f73, [%r13+192];
	fma.rn.f32 	%f74, %f72, %f73, %f71;
	ld.shared.f32 	%f75, [%r10+28];
	ld.shared.f32 	%f76, [%r13+224];
	fma.rn.f32 	%f111, %f75, %f76, %f74;
	bar.sync 	0;
	add.s32 	%r78, %r78, 2;
	add.s32 	%r77, %r77, 16;
	add.s32 	%r76, %r76, %r15;
	add.s32 	%r75, %r75, %r15;
	add.s32 	%r74, %r74, 16;
	add.s32 	%r73, %r73, 16;
	setp.ne.s32 	%p17, %r78, 0;
	@%p17 bra 	$L__BB2_7;
	shl.b32 	%r66, %r7, 3;
	and.b32  	%r79, %r66, -16;
$L__BB2_17:
	and.b32  	%r67, %r7, 1;
	setp.eq.b32 	%p18, %r67, 1;
	not.pred 	%p19, %p18;
	@%p19 bra 	$L__BB2_23;
	setp.ge.s32 	%p20, %r71, %r41;
	add.s32 	%r37, %r79, %r8;
	add.s32 	%r38, %r79, %r1;
	setp.ge.s32 	%p21, %r37, %r42;
	mov.f32 	%f109, 0f00000000;
	or.pred  	%p22, %p20, %p21;
	@%p22 bra 	$L__BB2_20;
	add.s32 	%r68, %r37, %r17;
	mul.wide.s32 	%rd12, %r68, 4;
	add.s64 	%rd13, %rd2, %rd12;
	ld.global.f32 	%f109, [%rd13];
$L__BB2_20:
	setp.ge.s32 	%p23, %r72, %r44;
	st.shared.f32 	[%r11], %f109;
	setp.ge.s32 	%p24, %r38, %r43;
	mov.f32 	%f110, 0f00000000;
	or.pred  	%p25, %p23, %p24;
	@%p25 bra 	$L__BB2_22;
	mad.lo.s32 	%r69, %r38, %r44, %r72;
	mul.wide.s32 	%rd14, %r69, 4;
	add.s64 	%rd15, %rd1, %rd14;
	ld.global.f32 	%f110, [%rd15];
$L__BB2_22:
	st.shared.f32 	[%r12], %f110;
	bar.sync 	0;
	ld.shared.f32 	%f79, [%r10];
	ld.shared.f32 	%f80, [%r13];
	fma.rn.f32 	%f81, %f79, %f80, %f111;
	ld.shared.f32 	%f82, [%r10+4];
	ld.shared.f32 	%f83, [%r13+32];
	fma.rn.f32 	%f84, %f82, %f83, %f81;
	ld.shared.f32 	%f85, [%r10+8];
	ld.shared.f32 	%f86, [%r13+64];
	fma.rn.f32 	%f87, %f85, %f86, %f84;
	ld.shared.f32 	%f88, [%r10+12];
	ld.shared.f32 	%f89, [%r13+96];
	fma.rn.f32 	%f90, %f88, %f89, %f87;
	ld.shared.f32 	%f91, [%r10+16];
	ld.shared.f32 	%f92, [%r13+128];
	fma.rn.f32 	%f93, %f91, %f92, %f90;
	ld.shared.f32 	%f94, [%r10+20];
	ld.shared.f32 	%f95, [%r13+160];
	fma.rn.f32 	%f96, %f94, %f95, %f93;
	ld.shared.f32 	%f97, [%r10+24];
	ld.shared.f32 	%f98, [%r13+192];
	fma.rn.f32 	%f99, %f97, %f98, %f96;
	ld.shared.f32 	%f100, [%r10+28];
	ld.shared.f32 	%f101, [%r13+224];
	fma.rn.f32 	%f111, %f100, %f101, %f99;
	bar.sync 	0;
$L__BB2_23:
	setp.ge.s32 	%p26, %r71, %r45;
	setp.ge.s32 	%p27, %r72, %r46;
	or.pred  	%p28, %p26, %p27;
	@%p28 bra 	$L__BB2_25;
	ld.param.u64 	%rd19, [_Z15cudaTiledMatMulPfS_S_iiiiii_param_2];
	mad.lo.s32 	%r70, %r71, %r46, %r72;
	cvta.to.global.u64 	%rd16, %rd19;
	mul.wide.s32 	%rd17, %r70, 4;
	add.s64 	%rd18, %rd16, %rd17;
	st.global.f32 	[%rd18], %f111;
$L__BB2_25:
	add.s32 	%r72, %r72, %r4;
	setp.lt.s32 	%p29, %r72, %r6;
	@%p29 bra 	$L__BB2_4;
$L__BB2_26:
	add.s32 	%r71, %r71, %r3;
	setp.lt.s32 	%p30, %r71, %r5;
	@%p30 bra 	$L__BB2_2;
$L__BB2_27:
	ret;

}


// ===== COMPILED SASS (sm_100) =====

	.target	sm_100

	.elftype	@"ET_EXEC"


//--------------------- .note.nv.tkinfo           --------------------------
	.section	.note.nv.tkinfo,"",@"SHT_NOTE"
	.sectionflags	@"SHF_NOTE_NV_TKINFO"
	.tkinfo
        /*0018*/ 	.word	0x00000002
        /*0030*/ 	.string	""
        /*0030*/ 	.string	"ptxas"
        /*0030*/ 	.string	"Cuda compilation tools, release 13.0, V13.0.88"
        /*0030*/ 	.string	"Build cuda_13.0.r13.0/compiler.36424714_0"
        /*0030*/ 	.string	"-arch sm_100 -m 64 "



//--------------------- .note.nv.cuinfo           --------------------------
	.section	.note.nv.cuinfo,"",@"SHT_NOTE"
	.sectionflags	@"SHF_NOTE_NV_CUINFO"
        /*0018*/ 	.short	0x0002
        /*001a*/ 	.short	0x0064
        /*001c*/ 	.short	0x0082
	.zero		2


//--------------------- .nv.info                  --------------------------
	.section	.nv.info,"",@"SHT_CUDA_INFO"
	.align	4


	//----- nvinfo : EIATTR_REGCOUNT
	.align		4
        /*0000*/ 	.byte	0x04, 0x2f
        /*0002*/ 	.short	(.L_1 - .L_0)
	.align		4
.L_0:
        /*0004*/ 	.word	index@(_Z8cudaFillPffi)
        /*0008*/ 	.word	0x0000000a


	//----- nvinfo : EIATTR_FRAME_SIZE
	.align		4
.L_1:
        /*000c*/ 	.byte	0x04, 0x11
        /*000e*/ 	.short	(.L_3 - .L_2)
	.align		4
.L_2:
        /*0010*/ 	.word	index@(_Z8cudaFillPffi)
        /*0014*/ 	.word	0x00000000


	//----- nvinfo : EIATTR_REGCOUNT
	.align		4
.L_3:
        /*0018*/ 	.byte	0x04, 0x2f
        /*001a*/ 	.short	(.L_5 - .L_4)
	.align		4
.L_4:
        /*001c*/ 	.word	index@(_Z14cudaStdMatMultPfS_S_iiiiii)
        /*0020*/ 	.word	0x00000020


	//----- nvinfo : EIATTR_FRAME_SIZE
	.align		4
.L_5:
        /*0024*/ 	.byte	0x04, 0x11
        /*0026*/ 	.short	(.L_7 - .L_6)
	.align		4
.L_6:
        /*0028*/ 	.word	index@(_Z14cudaStdMatMultPfS_S_iiiiii)
        /*002c*/ 	.word	0x00000000


	//----- nvinfo : EIATTR_REGCOUNT
	.align		4
.L_7:
        /*0030*/ 	.byte	0x04, 0x2f
        /*0032*/ 	.short	(.L_9 - .L_8)
	.align		4
.L_8:
        /*0034*/ 	.word	index@(_Z15cudaTiledMatMulPfS_S_iiiiii)
        /*0038*/ 	.word	0x00000020


	//----- nvinfo : EIATTR_FRAME_SIZE
	.align		4
.L_9:
        /*003c*/ 	.byte	0x04, 0x11
        /*003e*/ 	.short	(.L_11 - .L_10)
	.align		4
.L_10:
        /*0040*/ 	.word	index@(_Z15cudaTiledMatMulPfS_S_iiiiii)
        /*0044*/ 	.word	0x00000000


	//----- nvinfo : EIATTR_MIN_STACK_SIZE
	.align		4
.L_11:
        /*0048*/ 	.byte	0x04, 0x12
        /*004a*/ 	.short	(.L_13 - .L_12)
	.align		4
.L_12:
        /*004c*/ 	.word	index@(_Z15cudaTiledMatMulPfS_S_iiiiii)
        /*0050*/ 	.word	0x00000000


	//----- nvinfo : EIATTR_MIN_STACK_SIZE
	.align		4
.L_13:
        /*0054*/ 	.byte	0x04, 0x12
        /*0056*/ 	.short	(.L_15 - .L_14)
	.align		4
.L_14:
        /*0058*/ 	.word	index@(_Z14cudaStdMatMultPfS_S_iiiiii)
        /*005c*/ 	.word	0x00000000


	//----- nvinfo : EIATTR_MIN_STACK_SIZE
	.align		4
.L_15:
        /*0060*/ 	.byte	0x04, 0x12
        /*0062*/ 	.short	(.L_17 - .L_16)
	.align		4
.L_16:
        /*0064*/ 	.word	index@(_Z8cudaFillPffi)
        /*0068*/ 	.word	0x00000000
.L_17:


//--------------------- .nv.compat                --------------------------
	.section	.nv.compat,"",@"SHT_CUDA_COMPAT_INFO"
	.align	4
        /*0000*/ 	.byte	0x02, 0x09, 0x00, 0x00, 0x02, 0x02, 0x01, 0x00, 0x02, 0x05, 0x05, 0x00, 0x03, 0x07, 0x01, 0x01
        /*0010*/ 	.byte	0x02, 0x03, 0x00, 0x00, 0x02, 0x06, 0x01, 0x00, 0x04, 0x0b, 0x08, 0x00, 0x09, 0x00, 0x00, 0x00
        /*0020*/ 	.byte	0x00, 0x00, 0x00, 0x00


//--------------------- .nv.info._Z15cudaTiledMatMulPfS_S_iiiiii --------------------------
	.section	.nv.info._Z15cudaTiledMatMulPfS_S_iiiiii,"",@"SHT_CUDA_INFO"
	.sectionflags	@""
	.align	4


	//----- nvinfo : EIATTR_CUDA_API_VERSION
	.align		4
        /*0000*/ 	.byte	0x04, 0x37
        /*0002*/ 	.short	(.L_19 - .L_18)
.L_18:
        /*0004*/ 	.word	0x00000082


	//----- nvinfo : EIATTR_KPARAM_INFO
	.align		4
.L_19:
        /*0008*/ 	.byte	0x04, 0x17
        /*000a*/ 	.short	(.L_21 - .L_20)
.L_20:
        /*000c*/ 	.word	0x00000000
        /*0010*/ 	.short	0x0008
        /*0012*/ 	.short	0x002c
        /*0014*/ 	.byte	0x00, 0xf0, 0x11, 0x00


	//----- nvinfo : EIATTR_KPARAM_INFO
	.align		4
.L_21:
        /*0018*/ 	.byte	0x04, 0x17
        /*001a*/ 	.short	(.L_23 - .L_22)
.L_22:
        /*001c*/ 	.word	0x00000000
        /*0020*/ 	.short	0x0007
        /*0022*/ 	.short	0x0028
        /*0024*/ 	.byte	0x00, 0xf0, 0x11, 0x00


	//----- nvinfo : EIATTR_KPARAM_INFO
	.align		4
.L_23:
        /*0028*/ 	.byte	0x04, 0x17
        /*002a*/ 	.short	(.L_25 - .L_24)
.L_24:
        /*002c*/ 	.word	0x00000000
        /*0030*/ 	.short	0x0006
        /*0032*/ 	.short	0x0024
        /*0034*/ 	.byte	0x00, 0xf0, 0x11, 0x00


	//----- nvinfo : EIATTR_KPARAM_INFO
	.align		4
.L_25:
        /*0038*/ 	.byte	0x04, 0x17
        /*003a*/ 	.short	(.L_27 - .L_26)
.L_26:
        /*003c*/ 	.word	0x00000000
        /*0040*/ 	.short	0x0005
        /*0042*/ 	.short	0x0020
        /*0044*/ 	.byte	0x00, 0xf0, 0x11, 0x00


	//----- nvinfo : EIATTR_KPARAM_INFO
	.align		4
.L_27:
        /*0048*/ 	.byte	0x04, 0x17
        /*004a*/ 	.short	(.L_29 - .L_28)
.L_28:
        /*004c*/ 	.word	0x00000000
        /*0050*/ 	.short	0x0004
        /*0052*/ 	.short	0x001c
        /*0054*/ 	.byte	0x00, 0xf0, 0x11, 0x00


	//----- nvinfo : EIATTR_KPARAM_INFO
	.align		4
.L_29:
        /*0058*/ 	.byte	0x04, 0x17
        /*005a*/ 	.short	(.L_31 - .L_30)
.L_30:
        /*005c*/ 	.word	0x00000000
        /*0060*/ 	.short	0x0003
        /*0062*/ 	.short	0x0018
        /*0064*/ 	.byte	0x00, 0xf0, 0x11, 0x00


	//----- nvinfo : EIATTR_KPARAM_INFO
	.align		4
.L_31:
        /*0068*/ 	.byte	0x04, 0x17
        /*006a*/ 	.short	(.L_33 - .L_32)
.L_32:
        /*006c*/ 	.word	0x00000000
        /*0070*/ 	.short	0x0002
        /*0072*/ 	.short	0x0010
        /*0074*/ 	.byte	0x00, 0xf5, 0x21, 0x00


	//----- nvinfo : EIATTR_KPARAM_INFO
	.align		4
.L_33:
        /*0078*/ 	.byte	0x04, 0x17
        /*007a*/ 	.short	(.L_35 - .L_34)
.L_34:
        /*007c*/ 	.word	0x00000000
        /*0080*/ 	.short	0x0001
        /*0082*/ 	.short	0x0008
        /*0084*/ 	.byte	0x00, 0xf5, 0x21, 0x00


	//----- nvinfo : EIATTR_KPARAM_INFO
	.align		4
.L_35:
        /*0088*/ 	.byte	0x04, 0x17
        /*008a*/ 	.short	(.L_37 - .L_36)
.L_36:
        /*008c*/ 	.word	0x00000000
        /*0090*/ 	.short	0x0000
        /*0092*/ 	.short	0x0000
        /*0094*/ 	.byte	0x00, 0xf5, 0x21, 0x00


	//----- nvinfo : EIATTR_SPARSE_MMA_MASK
	.align		4
.L_37:
        /*0098*/ 	.byte	0x03, 0x50
        /*009a*/ 	.short	0x0000


	//----- nvinfo : EIATTR_MAXREG_COUNT
	.align		4
        /*009c*/ 	.byte	0x03, 0x1b
        /*009e*/ 	.short	0x00ff


	//----- nvinfo : EIATTR_NUM_BARRIERS
	.align		4
        /*00a0*/ 	.byte	0x02, 0x4c
        /*00a2*/ 	.byte	0x01
	.zero		1


	//----- nvinfo : EIATTR_MERCURY_ISA_VERSION
	.align		4
        /*00a4*/ 	.byte	0x03, 0x5f
        /*00a6*/ 	.short	0x0101


	//----- nvinfo : EIATTR_VRC_CTA_INIT_COUNT
	.align		4
        /*00a8*/ 	.byte	0x02, 0x4a
	.zero		1
	.zero		1


	//----- nvinfo : EIATTR_EXIT_INSTR_OFFSETS
	.align		4
        /*00ac*/ 	.byte	0x04, 0x1c
        /*00ae*/ 	.short	(.L_39 - .L_38)


	//   ....[0]....
.L_38:
        /*00b0*/ 	.word	0x00000300


	//   ....[1]....
        /*00b4*/ 	.word	0x00000e30


	//----- nvinfo : EIATTR_CRS_STACK_SIZE
	.align		4
.L_39:
        /*00b8*/ 	.byte	0x04, 0x1e
        /*00ba*/ 	.short	(.L_41 - .L_40)
.L_40:
        /*00bc*/ 	.word	0x00000000


	//----- nvinfo : EIATTR_CBANK_PARAM_SIZE
	.align		4
.L_41:
        /*00c0*/ 	.byte	0x03, 0x19
        /*00c2*/ 	.short	0x0030


	//----- nvinfo : EIATTR_PARAM_CBANK
	.align		4
        /*00c4*/ 	.byte	0x04, 0x0a
        /*00c6*/ 	.short	(.L_43 - .L_42)
	.align		4
.L_42:
        /*00c8*/ 	.word	index@(.nv.constant0._Z15cudaTiledMatMulPfS_S_iiiiii)
        /*00cc*/ 	.short	0x0380
        /*00ce*/ 	.short	0x0030


	//----- nvinfo : EIATTR_SW_WAR
	.align		4
.L_43:
        /*00d0*/ 	.byte	0x04, 0x36
        /*00d2*/ 	.short	(.L_45 - .L_44)
.L_44:
        /*00d4*/ 	.word	0x00000008
.L_45:


//--------------------- .nv.info._Z14cudaStdMatMultPfS_S_iiiiii --------------------------
	.section	.nv.info._Z14cudaStdMatMultPfS_S_iiiiii,"",@"SHT_CUDA_INFO"
	.sectionflags	@""
	.align	4


	//----- nvinfo : EIATTR_CUDA_API_VERSION
	.align		4
        /*0000*/ 	.byte	0x04, 0x37
        /*0002*/ 	.short	(.L_47 - .L_46)
.L_46:
        /*0004*/ 	.word	0x00000082


	//----- nvinfo : EIATTR_KPARAM_INFO
	.align		4
.L_47:
        /*0008*/ 	.byte	0x04, 0x17
        /*000a*/ 	.short	(.L_49 - .L_48)
.L_48:
        /*000c*/ 	.word	0x00000000
        /*0010*/ 	.short	0x0008
        /*0012*/ 	.short	0x002c
        /*0014*/ 	.byte	0x00, 0xf0, 0x11, 0x00


	//----- nvinfo : EIATTR_KPARAM_INFO
	.align		4
.L_49:
        /*0018*/ 	.byte	0x04, 0x17
        /*001a*/ 	.short	(.L_51 - .L_50)
.L_50:
        /*001c*/ 	.word	0x00000000
        /*0020*/ 	.short	0x0007
        /*0022*/ 	.short	0x0028
        /*0024*/ 	.byte	0x00, 0xf0, 0x11, 0x00


	//----- nvinfo : EIATTR_KPARAM_INFO
	.align		4
.L_51:
        /*0028*/ 	.byte	0x04, 0x17
        /*002a*/ 	.short	(.L_53 - .L_52)
.L_52:
        /*002c*/ 	.word	0x00000000
        /*0030*/ 	.short	0x0006
        /*0032*/ 	.short	0x0024
        /*0034*/ 	.byte	0x00, 0xf0, 0x11, 0x00


	//----- nvinfo : EIATTR_KPARAM_INFO
	.align		4
.L_53:
        /*0038*/ 	.byte	0x04, 0x17
        /*003a*/ 	.short	(.L_55 - .L_54)
.L_54:
        /*003c*/ 	.word	0x00000000
        /*0040*/ 	.short	0x0005
        /*0042*/ 	.short	0x0020
        /*0044*/ 	.byte	0x00, 0xf0, 0x11, 0x00


	//----- nvinfo : EIATTR_KPARAM_INFO
	.align		4
.L_55:
        /*0048*/ 	.byte	0x04, 0x17
        /*004a*/ 	.short	(.L_57 - .L_56)
.L_56:
        /*004c*/ 	.word	0x00000000
        /*0050*/ 	.short	0x0004
        /*0052*/ 	.short	0x001c
        /*0054*/ 	.byte	0x00, 0xf0, 0x11, 0x00


	//----- nvinfo : EIATTR_KPARAM_INFO
	.align		4
.L_57:
        /*0058*/ 	.byte	0x04, 0x17
        /*005a*/ 	.short	(.L_59 - .L_58)
.L_58:
        /*005c*/ 	.word	0x00000000
        /*0060*/ 	.short	0x0003
        /*0062*/ 	.short	0x0018
        /*0064*/ 	.byte	0x00, 0xf0, 0x11, 0x00


	//----- nvinfo : EIATTR_KPARAM_INFO
	.align		4
.L_59:
        /*0068*/ 	.byte	0x04, 0x17
        /*006a*/ 	.short	(.L_61 - .L_60)
.L_60:
        /*006c*/ 	.word	0x00000000
        /*0070*/ 	.short	0x0002
        /*0072*/ 	.short	0x0010
        /*0074*/ 	.byte	0x00, 0xf5, 0x21, 0x00


	//----- nvinfo : EIATTR_KPARAM_INFO
	.align		4
.L_61:
        /*0078*/ 	.byte	0x04, 0x17
        /*007a*/ 	.short	(.L_63 - .L_62)
.L_62:
        /*007c*/ 	.word	0x00000000
        /*0080*/ 	.short	0x0001
        /*0082*/ 	.short	0x0008
        /*0084*/ 	.byte	0x00, 0xf5, 0x21, 0x00


	//----- nvinfo : EIATTR_KPARAM_INFO
	.align		4
.L_63:
        /*0088*/ 	.byte	0x04, 0x17
        /*008a*/ 	.short	(.L_65 - .L_64)
.L_64:
        /*008c*/ 	.word	0x00000000
        /*0090*/ 	.short	0x0000
        /*0092*/ 	.short	0x0000
        /*0094*/ 	.byte	0x00, 0xf5, 0x21, 0x00


	//----- nvinfo : EIATTR_SPARSE_MMA_MASK
	.align		4
.L_65:
        /*0098*/ 	.byte	0x03, 0x50
        /*009a*/ 	.short	0x0000


	//----- nvinfo : EIATTR_MAXREG_COUNT
	.align		4
        /*009c*/ 	.byte	0x03, 0x1b
        /*009e*/ 	.short	0x00ff


	//----- nvinfo : EIATTR_MERCURY_ISA_VERSION
	.align		4
        /*00a0*/ 	.byte	0x03, 0x5f
        /*00a2*/ 	.short	0x0101


	//----- nvinfo : EIATTR_VRC_CTA_INIT_COUNT
	.align		4
        /*00a4*/ 	.byte	0x02, 0x4a
	.zero		1
	.zero		1


	//----- nvinfo : EIATTR_EXIT_INSTR_OFFSETS
	.align		4
        /*00a8*/ 	.byte	0x04, 0x1c
        /*00aa*/ 	.short	(.L_67 - .L_66)


	//   ....[0]....
.L_66:
        /*00ac*/ 	.word	0x000000b0


	//   ....[1]....
        /*00b0*/ 	.word	0x00000260


	//   ....[2]....
        /*00b4*/ 	.word	0x00000b90


	//----- nvinfo : EIATTR_CRS_STACK_SIZE
	.align		4
.L_67:
        /*00b8*/ 	.byte	0x04, 0x1e
        /*00ba*/ 	.short	(.L_69 - .L_68)
.L_68:
        /*00bc*/ 	.word	0x00000000


	//----- nvinfo : EIATTR_CBANK_PARAM_SIZE
	.align		4
.L_69:
        /*00c0*/ 	.byte	0x03, 0x19
        /*00c2*/ 	.short	0x0030


	//----- nvinfo : EIATTR_PARAM_CBANK
	.align		4
        /*00c4*/ 	.byte	0x04, 0x0a
        /*00c6*/ 	.short	(.L_71 - .L_70)
	.align		4
.L_70:
        /*00c8*/ 	.word	index@(.nv.constant0._Z14cudaStdMatMultPfS_S_iiiiii)
        /*00cc*/ 	.short	0x0380
        /*00ce*/ 	.short	0x0030


	//----- nvinfo : EIATTR_SW_WAR
	.align		4
.L_71:
        /*00d0*/ 	.byte	0x04, 0x36
        /*00d2*/ 	.short	(.L_73 - .L_72)
.L_72:
        /*00d4*/ 	.word	0x00000008
.L_73:


//--------------------- .nv.info._Z8cudaFillPffi  --------------------------
	.section	.nv.info._Z8cudaFillPffi,"",@"SHT_CUDA_INFO"
	.sectionflags	@""
	.align	4


	//----- nvinfo : EIATTR_CUDA_API_VERSION
	.align		4
        /*0000*/ 	.byte	0x04, 0x37
        /*0002*/ 	.short	(.L_75 - .L_74)
.L_74:
        /*0004*/ 	.word	0x00000082


	//----- nvinfo : EIATTR_KPARAM_INFO
	.align		4
.L_75:
        /*0008*/ 	.byte	0x04, 0x17
        /*000a*/ 	.short	(.L_77 - .L_76)
.L_76:
        /*000c*/ 	.word	0x00000000
        /*0010*/ 	.short	0x0002
        /*0012*/ 	.short	0x000c
        /*0014*/ 	.byte	0x00, 0xf0, 0x11, 0x00


	//----- nvinfo : EIATTR_KPARAM_INFO
	.align		4
.L_77:
        /*0018*/ 	.byte	0x04, 0x17
        /*001a*/ 	.short	(.L_79 - .L_78)
.L_78:
        /*001c*/ 	.word	0x00000000
        /*0020*/ 	.short	0x0001
        /*0022*/ 	.short	0x0008
        /*0024*/ 	.byte	0x00, 0xf0, 0x11, 0x00


	//----- nvinfo : EIATTR_KPARAM_INFO
	.align		4
.L_79:
        /*0028*/ 	.byte	0x04, 0x17
        /*002a*/ 	.short	(.L_81 - .L_80)
.L_80:
        /*002c*/ 	.word	0x00000000
        /*0030*/ 	.short	0x0000
        /*0032*/ 	.short	0x0000
        /*0034*/ 	.byte	0x00, 0xf5, 0x21, 0x00


	//----- nvinfo : EIATTR_SPARSE_MMA_MASK
	.align		4
.L_81:
        /*0038*/ 	.byte	0x03, 0x50
        /*003a*/ 	.short	0x0000


	//----- nvinfo : EIATTR_MAXREG_COUNT
	.align		4
        /*003c*/ 	.byte	0x03, 0x1b
        /*003e*/ 	.short	0x00ff


	//----- nvinfo : EIATTR_MERCURY_ISA_VERSION
	.align		4
        /*0040*/ 	.byte	0x03, 0x5f
        /*0042*/ 	.short	0x0101


	//----- nvinfo : EIATTR_VRC_CTA_INIT_COUNT
	.align		4
        /*0044*/ 	.byte	0x02, 0x4a
	.zero		1
	.zero		1


	//----- nvinfo : EIATTR_EXIT_INSTR_OFFSETS
	.align		4
        /*0048*/ 	.byte	0x04, 0x1c
        /*004a*/ 	.short	(.L_83 - .L_82)


	//   ....[0]....
.L_82:
        /*004c*/ 	.word	0x00000070


	//   ....[1]....
        /*0050*/ 	.word	0x000000d0


	//----- nvinfo : EIATTR_CBANK_PARAM_SIZE
	.align		4
.L_83:
        /*0054*/ 	.byte	0x03, 0x19
        /*0056*/ 	.short	0x0010


	//----- nvinfo : EIATTR_PARAM_CBANK
	.align		4
        /*0058*/ 	.byte	0x04, 0x0a
        /*005a*/ 	.short	(.L_85 - .L_84)
	.align		4
.L_84:
        /*005c*/ 	.word	index@(.nv.constant0._Z8cudaFillPffi)
        /*0060*/ 	.short	0x0380
        /*0062*/ 	.short	0x0010


	//----- nvinfo : EIATTR_SW_WAR
	.align		4
.L_85:
        /*0064*/ 	.byte	0x04, 0x36
        /*0066*/ 	.short	(.L_87 - .L_86)
.L_86:
        /*0068*/ 	.word	0x00000008
.L_87:


//--------------------- .nv.callgraph             --------------------------
	.section	.nv.callgraph,"",@"SHT_CUDA_CALLGRAPH"
	.align	4
	.sectionentsize	8
	.align		4
        /*0000*/ 	.word	0x00000000
	.align		4
        /*0004*/ 	.word	0xffffffff
	.align		4
        /*0008*/ 	.word	0x00000000
	.align		4
        /*000c*/ 	.word	0xfffffffe
	.align		4
        /*0010*/ 	.word	0x00000000
	.align		4
        /*0014*/ 	.word	0xfffffffd
	.align		4
        /*0018*/ 	.word	0x00000000
	.align		4
        /*001c*/ 	.word	0xfffffffc


//--------------------- .text._Z15cudaTiledMatMulPfS_S_iiiiii --------------------------
	.section	.text._Z15cudaTiledMatMulPfS_S_iiiiii,"ax",@progbits
	.align	128
        .global         _Z15cudaTiledMatMulPfS_S_iiiiii
        .type           _Z15cudaTiledMatMulPfS_S_iiiiii,@function
        .size           _Z15cudaTiledMatMulPfS_S_iiiiii,(.L_x_23 - _Z15cudaTiledMatMulPfS_S_iiiiii)
        .other          _Z15cudaTiledMatMulPfS_S_iiiiii,@"STO_CUDA_ENTRY STV_DEFAULT"
_Z15cudaTiledMatMulPfS_S_iiiiii:
.text._Z15cudaTiledMatMulPfS_S_iiiiii:
[----:B------:R-:W-:Y:S01]  /*0000*/  LDC R1, c[0x0][0x37c] ;  /* 0x0000df00ff017b82 */ /* 0x000fe20000000800 */
[----:B------:R-:W0:Y:S07]  /*0010*/  LDCU UR4, c[0x0][0x364] ;  /* 0x00006c80ff0477ac */ /* 0x000e2e0008000800 */
[----:B------:R-:W1:Y:S01]  /*0020*/  LDC R8, c[0x0][0x398] ;  /* 0x0000e600ff087b82 */ /* 0x000e620000000800 */
[----:B------:R-:W-:Y:S01]  /*0030*/  IMAD.MOV.U32 R2, RZ, RZ, RZ ;  /* 0x000000ffff027224 */ /* 0x000fe200078e00ff */
[----:B------:R-:W2:Y:S01]  /*0040*/  S2R R20, SR_CTAID.Y ;  /* 0x0000000000147919 */ /* 0x000ea20000002600 */
[----:B------:R-:W0:Y:S01]  /*0050*/  LDCU UR5, c[0x0][0x374] ;  /* 0x00006e80ff0577ac */ /* 0x000e220008000800 */
[----:B------:R-:W2:Y:S01]  /*0060*/  S2R R9, SR_TID.Y ;  /* 0x0000000000097919 */ /* 0x000ea20000002200 */
[----:B------:R-:W3:Y:S03]  /*0070*/  LDCU UR6, c[0x0][0x360] ;  /* 0x00006c00ff0677ac */ /* 0x000ee60008000800 */
[----:B------:R-:W4:Y:S01]  /*0080*/  LDC R11, c[0x0][0x3a4] ;  /* 0x0000e900ff0b7b82 */ /* 0x000f220000000800 */
[----:B------:R-:W3:Y:S01]  /*0090*/  LDCU UR7, c[0x0][0x370] ;  /* 0x00006e00ff0777ac */ /* 0x000ee20008000800 */
[----:B0-----:R-:W-:-:S06]  /*00a0*/  UIMAD UR4, UR4, UR5, URZ ;  /* 0x00000005040472a4 */ /* 0x001fcc000f8e02ff */
[----:B------:R-:W-:Y:S01]  /*00b0*/  IMAD R7, RZ, RZ, -UR4 ;  /* 0x80000004ff077e24 */ /* 0x000fe2000f8e02ff */
[----:B------:R-:W-:Y:S01]  /*00c0*/  ISETP.NE.U32.AND P1, PT, RZ, UR4, PT ;  /* 0x00000004ff007c0c */ /* 0x000fe2000bf25070 */
[----:B---3--:R-:W-:Y:S01]  /*00d0*/  UIMAD UR5, UR6, UR7, URZ ;  /* 0x00000007060572a4 */ /* 0x008fe2000f8e02ff */
[----:B------:R-:W0:Y:S08]  /*00e0*/  I2F.U32.RP R0, UR4 ;  /* 0x0000000400007d06 */ /* 0x000e300008209000 */
[----:B------:R-:W3:Y:S01]  /*00f0*/  I2F.U32.RP R5, UR5 ;  /* 0x0000000500057d06 */ /* 0x000ee20008209000 */
[----:B--2---:R-:W-:-:S07]  /*0100*/  LEA R20, R20, R9, 0x3 ;  /* 0x0000000914147211 */ /* 0x004fce00078e18ff */
[----:B0-----:R-:W0:Y:S08]  /*0110*/  MUFU.RCP R0, R0 ;  /* 0x0000000000007308 */ /* 0x001e300000001000 */
[----:B---3--:R-:W2:Y:S01]  /*0120*/  MUFU.RCP R5, R5 ;  /* 0x0000000500057308 */ /* 0x008ea20000001000 */
[----:B0-----:R-:W-:-:S07]  /*0130*/  IADD3 R4, PT, PT, R0, 0xffffffe, RZ ;  /* 0x0ffffffe00047810 */ /* 0x001fce0007ffe0ff */
[----:B------:R-:W0:Y:S01]  /*0140*/  F2I.FTZ.U32.TRUNC.NTZ R3, R4 ;  /* 0x0000000400037305 */ /* 0x000e22000021f000 */
[----:B--2---:R-:W-:Y:S02]  /*0150*/  IADD3 R6, PT, PT, R5, 0xffffffe, RZ ;  /* 0x0ffffffe05067810 */ /* 0x004fe40007ffe0ff */
[----:B------:R-:W-:Y:S01]  /*0160*/  IADD3 R5, PT, PT, RZ, -UR5, RZ ;  /* 0x80000005ff057c10 */ /* 0x000fe2000fffe0ff */
[----:B0-----:R-:W-:-:S04]  /*0170*/  IMAD R7, R7, R3, RZ ;  /* 0x0000000307077224 */ /* 0x001fc800078e02ff */
[----:B------:R-:W-:Y:S02]  /*0180*/  IMAD.HI.U32 R2, R3, R7, R2 ;  /* 0x0000000703027227 */ /* 0x000fe400078e0002 */
[----:B------:R-:W0:Y:S04]  /*0190*/  F2I.FTZ.U32.TRUNC.NTZ R3, R6 ;  /* 0x0000000600037305 */ /* 0x000e28000021f000 */
[----:B-1----:R-:W-:-:S04]  /*01a0*/  IMAD.HI.U32 R2, R2, R8, RZ ;  /* 0x0000000802027227 */ /* 0x002fc800078e00ff */
[----:B------:R-:W-:Y:S02]  /*01b0*/  IMAD.MOV R19, RZ, RZ, -R2 ;  /* 0x000000ffff137224 */ /* 0x000fe400078e0a02 */
[----:B------:R-:W-:Y:S02]  /*01c0*/  HFMA2 R2, -RZ, RZ, 0, 0 ;  /* 0x00000000ff027431 */ /* 0x000fe400000001ff */
[----:B------:R-:W-:Y:S02]  /*01d0*/  IMAD R19, R19, UR4, R8 ;  /* 0x0000000413137c24 */ /* 0x000fe4000f8e0208 */
[----:B0-----:R-:W-:-:S03]  /*01e0*/  IMAD R5, R5, R3, RZ ;  /* 0x0000000305057224 */ /* 0x001fc600078e02ff */
[----:B------:R-:W-:Y:S01]  /*01f0*/  ISETP.GE.U32.AND P0, PT, R19, UR4, PT ;  /* 0x0000000413007c0c */ /* 0x000fe2000bf06070 */
[----:B------:R-:W-:-:S06]  /*0200*/  IMAD.HI.U32 R2, R3, R5, R2 ;  /* 0x0000000503027227 */ /* 0x000fcc00078e0002 */
[----:B----4-:R-:W-:-:S04]  /*0210*/  IMAD.HI.U32 R2, R2, R11, RZ ;  /* 0x0000000b02027227 */ /* 0x010fc800078e00ff */
[----:B------:R-:W-:Y:S02]  /*0220*/  IMAD.MOV R2, RZ, RZ, -R2 ;  /* 0x000000ffff027224 */ /* 0x000fe400078e0a02 */
[----:B------:R-:W-:Y:S02]  /*0230*/  @P0 IADD3 R19, PT, PT, R19, -UR4, RZ ;  /* 0x8000000413130c10 */ /* 0x000fe4000fffe0ff */
[----:B------:R-:W-:Y:S02]  /*0240*/  IMAD R18, R2, UR5, R11 ;  /* 0x0000000502127c24 */ /* 0x000fe4000f8e020b */
[----:B------:R-:W-:-:S03]  /*0250*/  ISETP.GE.U32.AND P0, PT, R19, UR4, PT ;  /* 0x0000000413007c0c */ /* 0x000fc6000bf06070 */
[----:B------:R-:W-:-:S10]  /*0260*/  ISETP.GE.U32.AND P2, PT, R18, UR5, PT ;  /* 0x0000000512007c0c */ /* 0x000fd4000bf46070 */
[----:B------:R-:W-:Y:S01]  /*0270*/  @P0 VIADD R19, R19, -UR4 ;  /* 0x8000000413130c36 */ /* 0x000fe20008000000 */
[----:B------:R-:W-:Y:S02]  /*0280*/  @!P1 LOP3.LUT R19, RZ, UR4, RZ, 0x33, !PT ;  /* 0x00000004ff139c12 */ /* 0x000fe4000f8e33ff */
[----:B------:R-:W-:Y:S02]  /*0290*/  ISETP.NE.U32.AND P1, PT, RZ, UR5, PT ;  /* 0x00000005ff007c0c */ /* 0x000fe4000bf25070 */
[----:B------:R-:W-:Y:S01]  /*02a0*/  @P2 IADD3 R18, PT, PT, R18, -UR5, RZ ;  /* 0x8000000512122c10 */ /* 0x000fe2000fffe0ff */
[----:B------:R-:W-:-:S03]  /*02b0*/  IMAD.IADD R19, R19, 0x1, R8 ;  /* 0x0000000113137824 */ /* 0x000fc600078e0208 */
[----:B------:R-:W-:Y:S02]  /*02c0*/  ISETP.GE.U32.AND P0, PT, R18, UR5, PT ;  /* 0x0000000512007c0c */ /* 0x000fe4000bf06070 */
[----:B------:R-:W-:-:S11]  /*02d0*/  ISETP.GE.AND P2, PT, R20, R19, PT ;  /* 0x000000131400720c */ /* 0x000fd60003f46270 */
[----:B------:R-:W-:Y:S01]  /*02e0*/  @P0 VIADD R18, R18, -UR5 ;  /* 0x8000000512120c36 */ /* 0x000fe20008000000 */
[----:B------:R-:W-:Y:S01]  /*02f0*/  @!P1 LOP3.LUT R18, RZ, UR5, RZ, 0x33, !PT ;  /* 0x00000005ff129c12 */ /* 0x000fe2000f8e33ff */
[----:B------:R-:W-:Y:S06]  /*0300*/  @P2 EXIT ;  /* 0x000000000000294d */ /* 0x000fec0003800000 */
[----:B------:R-:W0:Y:S01]  /*0310*/  LDCU UR6, c[0x0][0x39c] ;  /* 0x00007380ff0677ac */ /* 0x000e220008000800 */
[----:B------:R-:W1:Y:S01]  /*0320*/  S2R R3, SR_TID.X ;  /* 0x0000000000037919 */ /* 0x000e620000002100 */
[----:B------:R-:W2:Y:S01]  /*0330*/  S2UR UR8, SR_CgaCtaId ;  /* 0x00000000000879c3 */ /* 0x000ea20000008800 */
[----:B------:R-:W-:Y:S01]  /*0340*/  IADD3 R18, PT, PT, R18, R11, RZ ;  /* 0x0000000b12127210 */ /* 0x000fe20007ffe0ff */
[----:B------:R-:W3:Y:S01]  /*0350*/  LDCU.64 UR10, c[0x0][0x358] ;  /* 0x00006b00ff0a77ac */ /* 0x000ee20008000a00 */
[----:B------:R-:W4:Y:S01]  /*0360*/  S2R R5, SR_CTAID.X ;  /* 0x0000000000057919 */ /* 0x000f220000002500 */
[----:B0-----:R-:W-:Y:S01]  /*0370*/  I2FP.F32.S32 R0, UR6 ;  /* 0x0000000600007c45 */ /* 0x001fe20008201400 */
[----:B------:R-:W-:Y:S02]  /*0380*/  UMOV UR6, 0x400 ;  /* 0x0000040000067882 */ /* 0x000fe40000000000 */
[----:B------:R-:W-:Y:S02]  /*0390*/  UIADD3 UR7, UPT, UPT, UR6, 0x100, URZ ;  /* 0x0000010006077890 */ /* 0x000fe4000fffe0ff */
[----:B------:R-:W-:Y:S01]  /*03a0*/  FMUL R7, R0, 0.125 ;  /* 0x3e00000000077820 */ /* 0x000fe20000400000 */
[----:B--2---:R-:W-:-:S02]  /*03b0*/  ULEA UR6, UR8, UR6, 0x18 ;  /* 0x0000000608067291 */ /* 0x004fc4000f8ec0ff */
[----:B------:R-:W-:-:S03]  /*03c0*/  ULEA UR7, UR8, UR7, 0x18 ;  /* 0x0000000708077291 */ /* 0x000fc6000f8ec0ff */
[----:B------:R-:W0:Y:S01]  /*03d0*/  F2I.CEIL.NTZ R7, R7 ;  /* 0x0000000700077305 */ /* 0x000e22000020b100 */
[----:B------:R-:W-:Y:S02]  /*03e0*/  LEA R0, R9, UR6, 0x5 ;  /* 0x0000000609007c11 */ /* 0x000fe4000f8e28ff */
[----:B-1----:R-:W-:Y:S01]  /*03f0*/  LEA R2, R3, UR7, 0x2 ;  /* 0x0000000703027c11 */ /* 0x002fe2000f8e10ff */
[----:B----4-:R-:W-:Y:S01]  /*0400*/  IMAD R5, R5, 0x8, R3 ;  /* 0x0000000805057824 */ /* 0x010fe200078e0203 */
[----:B------:R-:W-:Y:S02]  /*0410*/  LEA R3, R3, R0, 0x2 ;  /* 0x0000000003037211 */ /* 0x000fe400078e10ff */
[----:B---3--:R-:W-:-:S07]  /*0420*/  LEA R4, R9, R2, 0x5 ;  /* 0x0000000209047211 */ /* 0x008fce00078e28ff */
.L_x_6:
[----:B------:R-:W-:Y:S01]  /*0430*/  ISETP.GE.AND P0, PT, R5, R18, PT ;  /* 0x000000120500720c */ /* 0x000fe20003f06270 */
[----:B------:R-:W-:-:S12]  /*0440*/  BSSY.RECONVERGENT B0, `(.L_x_0) ;  /* 0x000009b000007945 */ /* 0x000fd80003800200 */
[----:B------:R-:W-:Y:S05]  /*0450*/  @P0 BRA `(.L_x_1) ;  /* 0x0000000800640947 */ /* 0x000fea0003800000 */
[----:B------:R-:W-:-:S07]  /*0460*/  IMAD.MOV.U32 R6, RZ, RZ, R5 ;  /* 0x000000ffff067224 */ /* 0x000fce00078e0005 */
.L_x_5:
[----:B0-----:R-:W-:Y:S02]  /*0470*/  ISETP.GE.AND P0, PT, R7, 0x1, PT ;  /* 0x000000010700780c */ /* 0x001fe40003f06270 */
[----:B------:R-:W-:-:S11]  /*0480*/  MOV R27, RZ ;  /* 0x000000ff001b7202 */ /* 0x000fd60000000f00 */
[----:B------:R-:W-:Y:S05]  /*0490*/  @!P0 BRA `(.L_x_2) ;  /* 0x00000008002c8947 */ /* 0x000fea0003800000 */
[----:B------:R-:W-:Y:S01]  /*04a0*/  ISETP.NE.AND P0, PT, R7, 0x1, PT ;  /* 0x000000010700780c */ /* 0x000fe20003f05270 */
[----:B------:R-:W-:Y:S02]  /*04b0*/  HFMA2 R27, -RZ, RZ, 0, 0 ;  /* 0x00000000ff1b7431 */ /* 0x000fe400000001ff */
[----:B------:R-:W-:-:S10]  /*04c0*/  IMAD.MOV.U32 R8, RZ, RZ, RZ ;  /* 0x000000ffff087224 */ /* 0x000fd400078e00ff */
[----:B------:R-:W-:Y:S05]  /*04d0*/  @!P0 BRA `(.L_x_3) ;  /* 0x0000000400648947 */ /* 0x000fea0003800000 */
[----:B------:R-:W0:Y:S01]  /*04e0*/  S2R R21, SR_TID.Y ;  /* 0x0000000000157919 */ /* 0x000e220000002200 */
[----:B------:R-:W1:Y:S01]  /*04f0*/  LDCU.64 UR8, c[0x0][0x398] ;  /* 0x00007300ff0877ac */ /* 0x000e620008000a00 */
[----:B------:R-:W-:Y:S01]  /*0500*/  LOP3.LUT R26, R7, 0x7ffffffe, RZ, 0xc0, !PT ;  /* 0x7ffffffe071a7812 */ /* 0x000fe200078ec0ff */
[----:B------:R-:W2:Y:S01]  /*0510*/  S2R R23, SR_TID.X ;  /* 0x0000000000177919 */ /* 0x000ea20000002100 */
[----:B------:R-:W3:Y:S01]  /*0520*/  LDCU UR6, c[0x0][0x3a4] ;  /* 0x00007480ff0677ac */ /* 0x000ee20008000800 */
[----:B------:R-:W-:Y:S02]  /*0530*/  MOV R27, RZ ;  /* 0x000000ff001b7202 */ /* 0x000fe40000000f00 */
[----:B------:R-:W-:Y:S01]  /*0540*/  IMAD.MOV R26, RZ, RZ, -R26 ;  /* 0x000000ffff1a7224 */ /* 0x000fe200078e0a1a */
[----:B-1----:R-:W-:Y:S02]  /*0550*/  ISETP.GE.AND P1, PT, R20, UR8, PT ;  /* 0x0000000814007c0c */ /* 0x002fe4000bf26270 */
[C---:B0-----:R-:W-:Y:S01]  /*0560*/  IADD3 R9, PT, PT, R21.reuse, 0x8, RZ ;  /* 0x0000000815097810 */ /* 0x041fe20007ffe0ff */
[----:B---3--:R-:W-:-:S02]  /*0570*/  IMAD R22, R21, UR6, R6 ;  /* 0x0000000615167c24 */ /* 0x008fc4000f8e0206 */
[----:B--2---:R-:W-:Y:S02]  /*0580*/  IMAD R25, R20, UR9, R23 ;  /* 0x0000000914197c24 */ /* 0x004fe4000f8e0217 */
[----:B------:R-:W-:-:S07]  /*0590*/  IMAD R24, R9, UR6, R6 ;  /* 0x0000000609187c24 */ /* 0x000fce000f8e0206 */
.L_x_4:
[----:B------:R-:W0:Y:S01]  /*05a0*/  LDC.64 R16, c[0x0][0x3a0] ;  /* 0x0000e800ff107b82 */ /* 0x000e220000000a00 */
[----:B------:R-:W-:-:S07]  /*05b0*/  CS2R R14, SRZ ;  /* 0x00000000000e7805 */ /* 0x000fce000001ff00 */
[----:B------:R-:W1:Y:S08]  /*05c0*/  LDC R10, c[0x0][0x39c] ;  /* 0x0000e700ff0a7b82 */ /* 0x000e700000000800 */
[----:B------:R-:W2:Y:S01]  /*05d0*/  LDC.64 R28, c[0x0][0x380] ;  /* 0x0000e000ff1c7b82 */ /* 0x000ea20000000a00 */
[----:B0-----:R-:W-:-:S04]  /*05e0*/  ISETP.GE.AND P0, PT, R6, R17, PT ;  /* 0x000000110600720c */ /* 0x001fc80003f06270 */
[----:B------:R-:W-:Y:S02]  /*05f0*/  ISETP.GE.OR P3, PT, R21, R16, P0 ;  /* 0x000000101500720c */ /* 0x000fe40000766670 */
[----:B-1----:R-:W-:Y:S01]  /*0600*/  ISETP.GE.OR P2, PT, R23, R10, P1 ;  /* 0x0000000a1700720c */ /* 0x002fe20000f46670 */
[----:B--2---:R-:W-:-:S10]  /*0610*/  IMAD.WIDE R28, R25, 0x4, R28 ;  /* 0x00000004191c7825 */ /* 0x004fd400078e021c */
[----:B------:R-:W0:Y:S02]  /*0620*/  @!P3 LDC.64 R8, c[0x0][0x388] ;  /* 0x0000e200ff08bb82 */ /* 0x000e240000000a00 */
[----:B------:R-:W2:Y:S01]  /*0630*/  @!P2 LDG.E R14, desc[UR10][R28.64] ;  /* 0x0000000a1c0ea981 */ /* 0x000ea2000c1e1900 */
[----:B0-----:R-:W-:-:S05]  /*0640*/  @!P3 IMAD.WIDE R12, R22, 0x4, R8 ;  /* 0x00000004160cb825 */ /* 0x001fca00078e0208 */
[----:B------:R-:W3:Y:S01]  /*0650*/  @!P3 LDG.E R15, desc[UR10][R12.64] ;  /* 0x0000000a0c0fb981 */ /* 0x000ee2000c1e1900 */
[----:B------:R-:W-:Y:S05]  /*0660*/  WARPSYNC.ALL ;  /* 0x0000000000007948 */ /* 0x000fea0003800000 */
[----:B------:R-:W-:-:S04]  /*0670*/  IADD3 R9, PT, PT, R23, 0x8, RZ ;  /* 0x0000000817097810 */ /* 0x000fc80007ffe0ff */
[----:B------:R-:W-:Y:S01]  /*0680*/  ISETP.GE.OR P2, PT, R9, R10, P1 ;  /* 0x0000000a0900720c */ /* 0x000fe20000f46670 */
[----:B--2---:R-:W-:Y:S04]  /*0690*/  STS [R3], R14 ;  /* 0x0000000e03007388 */ /* 0x004fe80000000800 */
[----:B---3--:R-:W-:Y:S01]  /*06a0*/  STS [R4], R15 ;  /* 0x0000000f04007388 */ /* 0x008fe20000000800 */
[----:B------:R-:W-:Y:S06]  /*06b0*/  BAR.SYNC.DEFER_BLOCKING 0x0 ;  /* 0x0000000000007b1d */ /* 0x000fec0000010000 */
[----:B------:R-:W-:Y:S04]  /*06c0*/  LDS R12, [R2] ;  /* 0x00000000020c7984 */ /* 0x000fe80000000800 */
[----:B------:R-:W0:Y:S04]  /*06d0*/  LDS.128 R8, [R0] ;  /* 0x0000000000087984 */ /* 0x000e280000000c00 */
[----:B------:R-:W-:Y:S01]  /*06e0*/  LDS R13, [R2+0x60] ;  /* 0x00006000020d7984 */ /* 0x000fe20000000800 */
[----:B0-----:R-:W-:-:S03]  /*06f0*/  FFMA R8, R8, R12, R27 ;  /* 0x0000000c08087223 */ /* 0x001fc6000000001b */
[----:B------:R-:W0:Y:S02]  /*0700*/  LDS R27, [R2+0x20] ;  /* 0x00002000021b7984 */ /* 0x000e240000000800 */
[----:B0-----:R-:W-:Y:S01]  /*0710*/  FFMA R9, R27, R9, R8 ;  /* 0x000000091b097223 */ /* 0x001fe20000000008 */
[----:B------:R-:W-:Y:S01]  /*0720*/  MOV R27, RZ ;  /* 0x000000ff001b7202 */ /* 0x000fe20000000f00 */
[----:B------:R-:W0:Y:S02]  /*0730*/  LDS R8, [R2+0x40] ;  /* 0x0000400002087984 */ /* 0x000e240000000800 */
[----:B0-----:R-:W-:Y:S02]  /*0740*/  FFMA R8, R8, R10, R9 ;  /* 0x0000000a08087223 */ /* 0x001fe40000000009 */
[----:B------:R-:W-:Y:S02]  /*0750*/  LDS R9, [R2+0x80] ;  /* 0x0000800002097984 */ /* 0x000fe40000000800 */
[----:B------:R-:W-:-:S02]  /*0760*/  FFMA R11, R13, R11, R8 ;  /* 0x0000000b0d0b7223 */ /* 0x000fc40000000008 */
[----:B------:R-:W0:Y:S04]  /*0770*/  LDS.128 R12, [R0+0x10] ;  /* 0x00001000000c7984 */ /* 0x000e280000000c00 */
[----:B------:R-:W-:Y:S01]  /*0780*/  LDS R10, [R2+0xc0] ;  /* 0x0000c000020a7984 */ /* 0x000fe20000000800 */
[----:B0-----:R-:W-:-:S03]  /*0790*/  FFMA R12, R12, R9, R11 ;  /* 0x000000090c0c7223 */ /* 0x001fc6000000000b */
[----:B------:R-:W0:Y:S02]  /*07a0*/  LDS R9, [R2+0xa0] ;  /* 0x0000a00002097984 */ /* 0x000e240000000800 */
[----:B0-----:R-:W-:Y:S01]  /*07b0*/  FFMA R13, R9, R13, R12 ;  /* 0x0000000d090d7223 */ /* 0x001fe2000000000c */
[----:B------:R-:W-:Y:S01]  /*07c0*/  VIADD R9, R21, 0x8 ;  /* 0x0000000815097836 */ /* 0x000fe20000000000 */
[----:B------:R-:W0:Y:S01]  /*07d0*/  LDS R12, [R2+0xe0] ;  /* 0x0000e000020c7984 */ /* 0x000e220000000800 */
[----:B------:R-:W-:Y:S03]  /*07e0*/  BAR.SYNC.DEFER_BLOCKING 0x0 ;  /* 0x0000000000007b1d */ /* 0x000fe60000010000 */
[----:B------:R-:W-:-:S13]  /*07f0*/  ISETP.GE.OR P0, PT, R9, R16, P0 ;  /* 0x000000100900720c */ /* 0x000fda0000706670 */
[----:B------:R-:W1:Y:S01]  /*0800*/  @!P0 LDC.64 R8, c[0x0][0x388] ;  /* 0x0000e200ff088b82 */ /* 0x000e620000000a00 */
[----:B------:R1:W2:Y:S02]  /*0810*/  @!P2 LDG.E R27, desc[UR10][R28.64+0x20] ;  /* 0x0000200a1c1ba981 */ /* 0x0002a4000c1e1900 */
[----:B-1----:R-:W-:-:S04]  /*0820*/  @!P0 IMAD.WIDE R28, R24, 0x4, R8 ;  /* 0x00000004181c8825 */ /* 0x002fc800078e0208 */
[----:B------:R-:W-:-:S06]  /*0830*/  HFMA2 R9, -RZ, RZ, 0, 0 ;  /* 0x00000000ff097431 */ /* 0x000fcc00000001ff */
[----:B------:R-:W3:Y:S01]  /*0840*/  @!P0 LDG.E R9, desc[UR10][R28.64] ;  /* 0x0000000a1c098981 */ /* 0x000ee2000c1e1900 */
[----:B------:R-:W-:Y:S01]  /*0850*/  FFMA R13, R10, R14, R13 ;  /* 0x0000000e0a0d7223 */ /* 0x000fe2000000000d */
[----:B------:R-:W-:Y:S01]  /*0860*/  IADD3 R26, PT, PT, R26, 0x2, RZ ;  /* 0x000000021a1a7810 */ /* 0x000fe20007ffe0ff */
[C---:B------:R-:W-:Y:S01]  /*0870*/  IMAD R22, R17.reuse, 0x10, R22 ;  /* 0x0000001011167824 */ /* 0x040fe200078e0216 */
[----:B------:R-:W-:Y:S01]  /*0880*/  LEA R24, R17, R24, 0x4 ;  /* 0x0000001811187211 */ /* 0x000fe200078e20ff */
[----:B0-----:R-:W-:Y:S01]  /*0890*/  FFMA R15, R12, R15, R13 ;  /* 0x0000000f0c0f7223 */ /* 0x001fe2000000000d */
[----:B------:R-:W-:Y:S01]  /*08a0*/  ISETP.NE.AND P0, PT, R26, RZ, PT ;  /* 0x000000ff1a00720c */ /* 0x000fe20003f05270 */
[----:B------:R-:W-:Y:S01]  /*08b0*/  VIADD R25, R25, 0x10 ;  /* 0x0000001019197836 */ /* 0x000fe20000000000 */
[----:B------:R-:W-:Y:S02]  /*08c0*/  IADD3 R23, PT, PT, R23, 0x10, RZ ;  /* 0x0000001017177810 */ /* 0x000fe40007ffe0ff */
[----:B------:R-:W-:Y:S01]  /*08d0*/  IADD3 R21, PT, PT, R21, 0x10, RZ ;  /* 0x0000001015157810 */ /* 0x000fe20007ffe0ff */
[----:B--2---:R-:W-:Y:S04]  /*08e0*/  STS [R3], R27 ;  /* 0x0000001b03007388 */ /* 0x004fe80000000800 */
[----:B---3--:R-:W-:Y:S01]  /*08f0*/  STS [R4], R9 ;  /* 0x0000000904007388 */ /* 0x008fe20000000800 */
[----:B------:R-:W-:Y:S06]  /*0900*/  BAR.SYNC.DEFER_BLOCKING 0x0 ;  /* 0x0000000000007b1d */ /* 0x000fec0000010000 */
[----:B------:R-:W-:Y:S04]  /*0910*/  LDS R16, [R2] ;  /* 0x0000000002107984 */ /* 0x000fe80000000800 */
[----:B------:R-:W0:Y:S04]  /*0920*/  LDS.128 R8, [R0] ;  /* 0x0000000000087984 */ /* 0x000e280000000c00 */
[----:B------:R-:W1:Y:S04]  /*0930*/  LDS R13, [R2+0x20] ;  /* 0x00002000020d7984 */ /* 0x000e680000000800 */
[----:B------:R-:W2:Y:S04]  /*0940*/  LDS R12, [R2+0x40] ;  /* 0x00004000020c7984 */ /* 0x000ea80000000800 */
[----:B------:R-:W3:Y:S04]  /*0950*/  LDS R28, [R2+0x60] ;  /* 0x00006000021c7984 */ /* 0x000ee80000000800 */
[----:B------:R-:W-:Y:S01]  /*0960*/  LDS R29, [R2+0xe0] ;  /* 0x0000e000021d7984 */ /* 0x000fe20000000800 */
[----:B0-----:R-:W-:-:S04]  /*0970*/  FFMA R8, R8, R16, R15 ;  /* 0x0000001008087223 */ /* 0x001fc8000000000f */
[----:B-1----:R-:W-:Y:S02]  /*0980*/  FFMA R13, R13, R9, R8 ;  /* 0x000000090d0d7223 */ /* 0x002fe40000000008 */
[----:B------:R-:W-:Y:S02]  /*0990*/  LDS R9, [R2+0x80] ;  /* 0x0000800002097984 */ /* 0x000fe40000000800 */
[----:B--2---:R-:W-:Y:S02]  /*09a0*/  FFMA R27, R12, R10, R13 ;  /* 0x0000000a0c1b7223 */ /* 0x004fe4000000000d */
[----:B------:R-:W0:Y:S02]  /*09b0*/  LDS.128 R12, [R0+0x10] ;  /* 0x00001000000c7984 */ /* 0x000e240000000c00 */
[----:B---3--:R-:W-:Y:S02]  /*09c0*/  FFMA R11, R28, R11, R27 ;  /* 0x0000000b1c0b7223 */ /* 0x008fe4000000001b */
[----:B------:R-:W1:Y:S04]  /*09d0*/  LDS R27, [R2+0xa0] ;  /* 0x0000a000021b7984 */ /* 0x000e680000000800 */
[----:B------:R-:W2:Y:S01]  /*09e0*/  LDS R8, [R2+0xc0] ;  /* 0x0000c00002087984 */ /* 0x000ea20000000800 */
[----:B0-----:R-:W-:-:S04]  /*09f0*/  FFMA R12, R12, R9, R11 ;  /* 0x000000090c0c7223 */ /* 0x001fc8000000000b */
[----:B-1----:R-:W-:-:S04]  /*0a00*/  FFMA R13, R27, R13, R12 ;  /* 0x0000000d1b0d7223 */ /* 0x002fc8000000000c */
[----:B--2---:R-:W-:-:S04]  /*0a10*/  FFMA R8, R8, R14, R13 ;  /* 0x0000000e08087223 */ /* 0x004fc8000000000d */
[----:B------:R-:W-:Y:S01]  /*0a20*/  FFMA R27, R29, R15, R8 ;  /* 0x0000000f1d1b7223 */ /* 0x000fe20000000008 */
[----:B------:R-:W-:Y:S06]  /*0a30*/  BAR.SYNC.DEFER_BLOCKING 0x0 ;  /* 0x0000000000007b1d */ /* 0x000fec0000010000 */
[----:B------:R-:W-:Y:S05]  /*0a40*/  @P0 BRA `(.L_x_4) ;  /* 0xfffffff800d40947 */ /* 0x000fea000383ffff */
[----:B------:R-:W-:-:S04]  /*0a50*/  SHF.L.U32 R8, R7, 0x3, RZ ;  /* 0x0000000307087819 */ /* 0x000fc800000006ff */
[----:B------:R-:W-:-:S07]  /*0a60*/  LOP3.LUT R8, R8, 0xfffffff0, RZ, 0xc0, !PT ;  /* 0xfffffff008087812 */ /* 0x000fce00078ec0ff */
.L_x_3:
[----:B------:R-:W-:-:S04]  /*0a70*/  LOP3.LUT R9, R7, 0x1, RZ, 0xc0, !PT ;  /* 0x0000000107097812 */ /* 0x000fc800078ec0ff */
[----:B------:R-:W-:-:S13]  /*0a80*/  ISETP.NE.U32.AND P0, PT, R9, 0x1, PT ;  /* 0x000000010900780c */ /* 0x000fda0003f05070 */
[----:B------:R-:W-:Y:S05]  /*0a90*/  @P0 BRA `(.L_x_2) ;  /* 0x0000000000ac0947 */ /* 0x000fea0003800000 */
[----:B------:R-:W0:Y:S01]  /*0aa0*/  S2R R11, SR_TID.X ;  /* 0x00000000000b7919 */ /* 0x000e220000002100 */
[----:B------:R-:W1:Y:S01]  /*0ab0*/  LDCU.64 UR6, c[0x0][0x398] ;  /* 0x00007300ff0677ac */ /* 0x000e620008000a00 */
[----:B------:R-:W-:Y:S01]  /*0ac0*/  MOV R24, RZ ;  /* 0x000000ff00187202 */ /* 0x000fe20000000f00 */
[----:B------:R-:W-:Y:S01]  /*0ad0*/  IMAD.MOV.U32 R23, RZ, RZ, RZ ;  /* 0x000000ffff177224 */ /* 0x000fe200078e00ff */
[----:B------:R-:W2:Y:S01]  /*0ae0*/  S2R R15, SR_TID.Y ;  /* 0x00000000000f7919 */ /* 0x000ea20000002200 */
[----:B------:R-:W3:Y:S01]  /*0af0*/  LDCU.64 UR8, c[0x0][0x3a0] ;  /* 0x00007400ff0877ac */ /* 0x000ee20008000a00 */
[----:B0-----:R-:W-:Y:S01]  /*0b00*/  IMAD.IADD R11, R11, 0x1, R8 ;  /* 0x000000010b0b7824 */ /* 0x001fe200078e0208 */
[----:B--2---:R-:W-:-:S04]  /*0b10*/  IADD3 R15, PT, PT, R15, R8, RZ ;  /* 0x000000080f0f7210 */ /* 0x004fc80007ffe0ff */
[----:B-1----:R-:W-:Y:S02]  /*0b20*/  ISETP.GE.AND P0, PT, R11, UR7, PT ;  /* 0x000000070b007c0c */ /* 0x002fe4000bf06270 */
[----:B---3--:R-:W-:Y:S02]  /*0b30*/  ISETP.GE.AND P1, PT, R15, UR8, PT ;  /* 0x000000080f007c0c */ /* 0x008fe4000bf26270 */
[----:B------:R-:W-:Y:S02]  /*0b40*/  ISETP.GE.OR P0, PT, R20, UR6, P0 ;  /* 0x0000000614007c0c */ /* 0x000fe40008706670 */
[----:B------:R-:W-:-:S11]  /*0b50*/  ISETP.GE.OR P1, PT, R6, UR9, P1 ;  /* 0x0000000906007c0c */ /* 0x000fd60008f26670 */
[----:B------:R-:W0:Y:S01]  /*0b60*/  @!P0 LDC.64 R12, c[0x0][0x380] ;  /* 0x0000e000ff0c8b82 */ /* 0x000e220000000a00 */
[----:B------:R-:W-:Y:S02]  /*0b70*/  @!P0 IMAD R11, R20, UR7, R11 ;  /* 0x00000007140b8c24 */ /* 0x000fe4000f8e020b */
[----:B------:R-:W-:-:S05]  /*0b80*/  @!P1 IMAD R15, R15, UR9, R6 ;  /* 0x000000090f0f9c24 */ /* 0x000fca000f8e0206 */
[----:B------:R-:W1:Y:S01]  /*0b90*/  @!P1 LDC.64 R8, c[0x0][0x388] ;  /* 0x0000e200ff089b82 */ /* 0x000e620000000a00 */
[----:B0-----:R-:W-:-:S05]  /*0ba0*/  @!P0 IMAD.WIDE R12, R11, 0x4, R12 ;  /* 0x000000040b0c8825 */ /* 0x001fca00078e020c */
[----:B------:R-:W2:Y:S01]  /*0bb0*/  @!P0 LDG.E R24, desc[UR10][R12.64] ;  /* 0x0000000a0c188981 */ /* 0x000ea2000c1e1900 */
[----:B-1----:R-:W-:-:S05]  /*0bc0*/  @!P1 IMAD.WIDE R14, R15, 0x4, R8 ;  /* 0x000000040f0e9825 */ /* 0x002fca00078e0208 */
[----:B------:R-:W3:Y:S01]  /*0bd0*/  @!P1 LDG.E R23, desc[UR10][R14.64] ;  /* 0x0000000a0e179981 */ /* 0x000ee2000c1e1900 */
[----:B------:R-:W-:Y:S05]  /*0be0*/  WARPSYNC.ALL ;  /* 0x0000000000007948 */ /* 0x000fea0003800000 */
        /* <DEDUP_REMOVED lines=8> */
[----:B------:R-:W-:Y:S04]  /*0c70*/  LDS R21, [R2+0x80] ;  /* 0x0000800002157984 */ /* 0x000fe80000000800 */
[----:B------:R-:W4:Y:S04]  /*0c80*/  LDS.128 R12, [R0+0x10] ;  /* 0x00001000000c7984 */ /* 0x000f280000000c00 */
[----:B------:R-:W5:Y:S04]  /*0c90*/  LDS R16, [R2+0xa0] ;  /* 0x0000a00002107984 */ /* 0x000f680000000800 */
[----:B------:R-:W5:Y:S01]  /*0ca0*/  LDS R17, [R2+0xc0] ;  /* 0x0000c00002117984 */ /* 0x000f620000000800 */
[----:B0-----:R-:W-:-:S03]  /*0cb0*/  FFMA R24, R8, R25, R27 ;  /* 0x0000001908187223 */ /* 0x001fc6000000001b */
[----:B------:R-:W0:Y:S01]  /*0cc0*/  LDS R8, [R2+0xe0] ;  /* 0x0000e00002087984 */ /* 0x000e220000000800 */
[----:B-1----:R-:W-:-:S04]  /*0cd0*/  FFMA R9, R29, R9, R24 ;  /* 0x000000091d097223 */ /* 0x002fc80000000018 */
[----:B--2---:R-:W-:-:S04]  /*0ce0*/  FFMA R9, R26, R10, R9 ;  /* 0x0000000a1a097223 */ /* 0x004fc80000000009 */
[----:B---3--:R-:W-:-:S04]  /*0cf0*/  FFMA R9, R22, R11, R9 ;  /* 0x0000000b16097223 */ /* 0x008fc80000000009 */
[----:B----4-:R-:W-:-:S04]  /*0d00*/  FFMA R9, R12, R21, R9 ;  /* 0x000000150c097223 */ /* 0x010fc80000000009 */
[----:B-----5:R-:W-:-:S04]  /*0d10*/  FFMA R16, R16, R13, R9 ;  /* 0x0000000d10107223 */ /* 0x020fc80000000009 */
[----:B------:R-:W-:-:S04]  /*0d20*/  FFMA R17, R17, R14, R16 ;  /* 0x0000000e11117223 */ /* 0x000fc80000000010 */
[----:B0-----:R-:W-:Y:S01]  /*0d30*/  FFMA R27, R8, R15, R17 ;  /* 0x0000000f081b7223 */ /* 0x001fe20000000011 */
[----:B------:R-:W-:Y:S06]  /*0d40*/  BAR.SYNC.DEFER_BLOCKING 0x0 ;  /* 0x0000000000007b1d */ /* 0x000fec0000010000 */
.L_x_2:
[----:B------:R-:W0:Y:S02]  /*0d50*/  LDCU.64 UR6, c[0x0][0x3a8] ;  /* 0x00007500ff0677ac */ /* 0x000e240008000a00 */
[----:B0-----:R-:W-:-:S04]  /*0d60*/  ISETP.GE.AND P0, PT, R6, UR7, PT ;  /* 0x0000000706007c0c */ /* 0x001fc8000bf06270 */
[----:B------:R-:W-:-:S13]  /*0d70*/  ISETP.GE.OR P0, PT, R20, UR6, P0 ;  /* 0x0000000614007c0c */ /* 0x000fda0008706670 */
[----:B------:R-:W0:Y:S01]  /*0d80*/  @!P0 LDC.64 R8, c[0x0][0x390] ;  /* 0x0000e400ff088b82 */ /* 0x000e220000000a00 */
[----:B------:R-:W-:Y:S01]  /*0d90*/  @!P0 IMAD R11, R20, UR7, R6 ;  /* 0x00000007140b8c24 */ /* 0x000fe2000f8e0206 */
[----:B------:R-:W-:-:S03]  /*0da0*/  IADD3 R6, PT, PT, R6, UR5, RZ ;  /* 0x0000000506067c10 */ /* 0x000fc6000fffe0ff */
[----:B0-----:R-:W-:-:S05]  /*0db0*/  @!P0 IMAD.WIDE R8, R11, 0x4, R8 ;  /* 0x000000040b088825 */ /* 0x001fca00078e0208 */
[----:B------:R1:W-:Y:S01]  /*0dc0*/  @!P0 STG.E desc[UR10][R8.64], R27 ;  /* 0x0000001b08008986 */ /* 0x0003e2000c10190a */
[----:B------:R-:W-:-:S13]  /*0dd0*/  ISETP.GE.AND P0, PT, R6, R18, PT ;  /* 0x000000120600720c */ /* 0x000fda0003f06270 */
[----:B-1----:R-:W-:Y:S05]  /*0de0*/  @!P0 BRA `(.L_x_5) ;  /* 0xfffffff400a08947 */ /* 0x002fea000383ffff */
.L_x_1:
[----:B------:R-:W-:Y:S05]  /*0df0*/  BSYNC.RECONVERGENT B0 ;  /* 0x0000000000007941 */ /* 0x000fea0003800200 */
.L_x_0:
[----:B------:R-:W-:-:S04]  /*0e00*/  IADD3 R20, PT, PT, R20, UR4, RZ ;  /* 0x0000000414147c10 */ /* 0x000fc8000fffe0ff */
[----:B------:R-:W-:-:S13]  /*0e10*/  ISETP.GE.AND P0, PT, R20, R19, PT ;  /* 0x000000131400720c */ /* 0x000fda0003f06270 */
[----:B------:R-:W-:Y:S05]  /*0e20*/  @!P0 BRA `(.L_x_6) ;  /* 0xfffffff400808947 */ /* 0x000fea000383ffff */
[----:B------:R-:W-:Y:S05]  /*0e30*/  EXIT ;  /* 0x000000000000794d */ /* 0x000fea0003800000 */
.L_x_7:
[----:B------:R-:W-:-:S00]  /*0e40*/  BRA `(.L_x_7) ;  /* 0xfffffffc00fc7947 */ /* 0x000fc0000383ffff */
[----:B------:R-:W-:-:S00]  /*0e50*/  NOP ;  /* 0x0000000000007918 */ /* 0x000fc00000000000 */
        /* <DEDUP_REMOVED lines=10> */
.L_x_23:


//--------------------- .text._Z14cudaStdMatMultPfS_S_iiiiii --------------------------
	.section	.text._Z14cudaStdMatMultPfS_S_iiiiii,"ax",@progbits
	.align	128
        .global         _Z14cudaStdMatMultPfS_S_iiiiii
        .type           _Z14cudaStdMatMultPfS_S_iiiiii,@function
        .size           _Z14cudaStdMatMultPfS_S_iiiiii,(.L_x_24 - _Z14cudaStdMatMultPfS_S_iiiiii)
        .other          _Z14cudaStdMatMultPfS_S_iiiiii,@"STO_CUDA_ENTRY STV_DEFAULT"
_Z14cudaStdMatMultPfS_S_iiiiii:
.text._Z14cudaStdMatMultPfS_S_iiiiii:
[----:B------:R-:W-:Y:S01]  /*0000*/  LDC R1, c[0x0][0x37c] ;  /* 0x0000df00ff017b82 */ /* 0x000fe20000000800 */
[----:B------:R-:W0:Y:S07]  /*0010*/  S2R R15, SR_TID.Y ;  /* 0x00000000000f7919 */ /* 0x000e2e0000002200 */
[----:B------:R-:W0:Y:S01]  /*0020*/  S2UR UR4, SR_CTAID.Y ;  /* 0x00000000000479c3 */ /* 0x000e220000002600 */
[----:B------:R-:W1:Y:S07]  /*0030*/  LDCU UR6, c[0x0][0x398] ;  /* 0x00007300ff0677ac */ /* 0x000e6e0008000800 */
[----:B------:R-:W0:Y:S01]  /*0040*/  LDC R0, c[0x0][0x364] ;  /* 0x0000d900ff007b82 */ /* 0x000e220000000800 */
[----:B------:R-:W2:Y:S01]  /*0050*/  LDCU UR5, c[0x0][0x374] ;  /* 0x00006e80ff0577ac */ /* 0x000ea20008000800 */
[----:B0-----:R-:W-:-:S02]  /*0060*/  IMAD R15, R0, UR4, R15 ;  /* 0x00000004000f7c24 */ /* 0x001fc4000f8e020f */
[----:B--2---:R-:W-:-:S03]  /*0070*/  IMAD R0, R0, UR5, RZ ;  /* 0x0000000500007c24 */ /* 0x004fc6000f8e02ff */
[----:B-1----:R-:W-:Y:S01]  /*0080*/  ISETP.GE.AND P0, PT, R15, UR6, PT ;  /* 0x000000060f007c0c */ /* 0x002fe2000bf06270 */
[----:B------:R-:W0:Y:S01]  /*0090*/  LDCU UR6, c[0x0][0x360] ;  /* 0x00006c00ff0677ac */ /* 0x000e220008000800 */
[----:B------:R-:W1:Y:S11]  /*00a0*/  LDCU UR4, c[0x0][0x370] ;  /* 0x00006e00ff0477ac */ /* 0x000e760008000800 */
[----:B01----:R-:W-:Y:S05]  /*00b0*/  @P0 EXIT ;  /* 0x000000000000094d */ /* 0x003fea0003800000 */
[----:B------:R-:W0:Y:S01]  /*00c0*/  S2R R14, SR_CTAID.X ;  /* 0x00000000000e7919 */ /* 0x000e220000002500 */
[----:B------:R-:W1:Y:S01]  /*00d0*/  LDCU UR5, c[0x0][0x39c] ;  /* 0x00007380ff0577ac */ /* 0x000e620008000800 */
[----:B------:R-:W0:Y:S01]  /*00e0*/  S2R R3, SR_TID.X ;  /* 0x0000000000037919 */ /* 0x000e220000002100 */
[----:B------:R-:W2:Y:S01]  /*00f0*/  LDCU.64 UR8, c[0x0][0x358] ;  /* 0x00006b00ff0877ac */ /* 0x000ea20008000a00 */
[----:B------:R-:W-:Y:S02]  /*0100*/  UIMAD UR4, UR6, UR4, URZ ;  /* 0x00000004060472a4 */ /* 0x000fe4000f8e02ff */
[----:B-1----:R-:W-:Y:S01]  /*0110*/  UISETP.GT.AND UP0, UPT, UR5, URZ, UPT ;  /* 0x000000ff0500728c */ /* 0x002fe2000bf04270 */
[----:B0-----:R-:W-:-:S08]  /*0120*/  IMAD R14, R14, UR6, R3 ;  /* 0x000000060e0e7c24 */ /* 0x001fd0000f8e0203 */
[----:B--2---:R-:W-:Y:S05]  /*0130*/  BRA.U UP0, `(.L_x_8) ;  /* 0x00000001004c7547 */ /* 0x004fea000b800000 */
.L_x_12:
[----:B------:R-:W0:Y:S01]  /*0140*/  LDC R7, c[0x0][0x3a4] ;  /* 0x0000e900ff077b82 */ /* 0x000e220000000800 */
[----:B------:R-:W-:Y:S01]  /*0150*/  BSSY.RECONVERGENT B0, `(.L_x_9) ;  /* 0x000000c000007945 */ /* 0x000fe20003800200 */
[----:B0-----:R-:W-:-:S13]  /*0160*/  ISETP.GE.AND P0, PT, R14, R7, PT ;  /* 0x000000070e00720c */ /* 0x001fda0003f06270 */
[----:B--2---:R-:W-:Y:S05]  /*0170*/  @P0 BRA `(.L_x_10) ;  /* 0x0000000000240947 */ /* 0x004fea0003800000 */
[----:B------:R-:W0:Y:S01]  /*0180*/  LDC R8, c[0x0][0x3ac] ;  /* 0x0000eb00ff087b82 */ /* 0x000e220000000800 */
[----:B------:R-:W-:-:S07]  /*0190*/  MOV R6, R14 ;  /* 0x0000000e00067202 */ /* 0x000fce0000000f00 */
[----:B------:R-:W1:Y:S02]  /*01a0*/  LDC.64 R4, c[0x0][0x390] ;  /* 0x0000e400ff047b82 */ /* 0x000e640000000a00 */
.L_x_11:
[----:B0-2---:R-:W-:Y:S01]  /*01b0*/  IMAD R3, R15, R8, R6 ;  /* 0x000000080f037224 */ /* 0x005fe200078e0206 */
[----:B------:R-:W-:-:S03]  /*01c0*/  IADD3 R6, PT, PT, R6, UR4, RZ ;  /* 0x0000000406067c10 */ /* 0x000fc6000fffe0ff */
[----:B-1----:R-:W-:Y:S01]  /*01d0*/  IMAD.WIDE R2, R3, 0x4, R4 ;  /* 0x0000000403027825 */ /* 0x002fe200078e0204 */
[----:B------:R-:W-:-:S04]  /*01e0*/  ISETP.GE.AND P0, PT, R6, R7, PT ;  /* 0x000000070600720c */ /* 0x000fc80003f06270 */
[----:B------:R2:W-:Y:S09]  /*01f0*/  STG.E desc[UR8][R2.64], RZ ;  /* 0x000000ff02007986 */ /* 0x0005f2000c101908 */
[----:B------:R-:W-:Y:S05]  /*0200*/  @!P0 BRA `(.L_x_11) ;  /* 0xfffffffc00e88947 */ /* 0x000fea000383ffff */
.L_x_10:
[----:B------:R-:W-:Y:S05]  /*0210*/  BSYNC.RECONVERGENT B0 ;  /* 0x0000000000007941 */ /* 0x000fea0003800200 */
.L_x_9:
[----:B------:R-:W0:Y:S01]  /*0220*/  LDCU UR5, c[0x0][0x398] ;  /* 0x00007300ff0577ac */ /* 0x000e220008000800 */
[----:B------:R-:W-:-:S04]  /*0230*/  IADD3 R15, PT, PT, R0, R15, RZ ;  /* 0x0000000f000f7210 */ /* 0x000fc80007ffe0ff */
[----:B0-----:R-:W-:-:S13]  /*0240*/  ISETP.GE.AND P0, PT, R15, UR5, PT ;  /* 0x000000050f007c0c */ /* 0x001fda000bf06270 */
[----:B------:R-:W-:Y:S05]  /*0250*/  @!P0 BRA `(.L_x_12) ;  /* 0xfffffffc00b88947 */ /* 0x000fea000383ffff */
[----:B------:R-:W-:Y:S05]  /*0260*/  EXIT ;  /* 0x000000000000794d */ /* 0x000fea0003800000 */
.L_x_8:
[----:B------:R-:W-:-:S12]  /*0270*/  ULOP3.LUT UR5, UR5, 0x7, URZ, 0xc0, !UPT ;  /* 0x0000000705057892 */ /* 0x000fd8000f8ec0ff */
.L_x_20:
[----:B------:R-:W0:Y:S01]  /*0280*/  LDCU UR6, c[0x0][0x3a4] ;  /* 0x00007480ff0677ac */ /* 0x000e220008000800 */
[----:B------:R-:W-:Y:S01]  /*0290*/  BSSY.RECONVERGENT B0, `(.L_x_13) ;  /* 0x000008b000007945 */ /* 0x000fe20003800200 */
[----:B0-----:R-:W-:-:S13]  /*02a0*/  ISETP.GE.AND P0, PT, R14, UR6, PT ;  /* 0x000000060e007c0c */ /* 0x001fda000bf06270 */
[----:B------:R-:W-:Y:S05]  /*02b0*/  @P0 BRA `(.L_x_14) ;  /* 0x0000000800200947 */ /* 0x000fea0003800000 */
[----:B------:R-:W0:Y:S01]  /*02c0*/  LDCU UR6, c[0x0][0x39c] ;  /* 0x00007380ff0677ac */ /* 0x000e220008000800 */
[----:B------:R-:W-:Y:S01]  /*02d0*/  MOV R16, R14 ;  /* 0x0000000e00107202 */ /* 0x000fe20000000f00 */
[----:B0-----:R-:W-:-:S07]  /*02e0*/  IMAD R17, R15, UR6, RZ ;  /* 0x000000060f117c24 */ /* 0x001fce000f8e02ff */
.L_x_19:
[----:B------:R-:W0:Y:S01]  /*02f0*/  LDC R18, c[0x0][0x39c] ;  /* 0x0000e700ff127b82 */ /* 0x000e220000000800 */
[----:B------:R-:W-:Y:S01]  /*0300*/  HFMA2 R20, -RZ, RZ, 0, 0 ;  /* 0x00000000ff147431 */ /* 0x000fe200000001ff */
[----:B------:R-:W-:Y:S02]  /*0310*/  MOV R8, RZ ;  /* 0x000000ff00087202 */ /* 0x000fe40000000f00 */
[----:B0-----:R-:W-:-:S13]  /*0320*/  ISETP.GE.U32.AND P0, PT, R18, 0x8, PT ;  /* 0x000000081200780c */ /* 0x001fda0003f06070 */
[----:B------:R-:W-:Y:S05]  /*0330*/  @!P0 BRA `(.L_x_15) ;  /* 0x0000000000cc8947 */ /* 0x000fea0003800000 */
[----:B------:R-:W0:Y:S01]  /*0340*/  LDCU.64 UR6, c[0x0][0x380] ;  /* 0x00007000ff0677ac */ /* 0x000e220008000a00 */
[----:B------:R-:W-:Y:S02]  /*0350*/  LOP3.LUT R20, R18, 0x7ffffff8, RZ, 0xc0, !PT ;  /* 0x7ffffff812147812 */ /* 0x000fe400078ec0ff */
[----:B------:R-:W-:Y:S02]  /*0360*/  MOV R8, RZ ;  /* 0x000000ff00087202 */ /* 0x000fe40000000f00 */
[----:B------:R-:W-:Y:S02]  /*0370*/  MOV R19, R16 ;  /* 0x0000001000137202 */ /* 0x000fe40000000f00 */
[----:B------:R-:W-:Y:S02]  /*0380*/  IADD3 R21, PT, PT, -R20, RZ, RZ ;  /* 0x000000ff14157210 */ /* 0x000fe40007ffe1ff */
[----:B0-----:R-:W-:-:S04]  /*0390*/  LEA R5, P0, R17, UR6, 0x2 ;  /* 0x0000000611057c11 */ /* 0x001fc8000f8010ff */
[----:B------:R-:W-:Y:S02]  /*03a0*/  IADD3 R5, P1, PT, R5, 0x10, RZ ;  /* 0x0000001005057810 */ /* 0x000fe40007f3e0ff */
[----:B------:R-:W-:-:S04]  /*03b0*/  LEA.HI.X R6, R17, UR7, RZ, 0x2, P0 ;  /* 0x0000000711067c11 */ /* 0x000fc800080f14ff */
[----:B------:R-:W-:-:S07]  /*03c0*/  IADD3.X R6, PT, PT, RZ, R6, RZ, P1, !PT ;  /* 0x00000006ff067210 */ /* 0x000fce0000ffe4ff */
.L_x_16:
[----:B------:R-:W0:Y:S01]  /*03d0*/  LDC.64 R12, c[0x0][0x388] ;  /* 0x0000e200ff0c7b82 */ /* 0x000e220000000a00 */
[----:B------:R-:W-:Y:S01]  /*03e0*/  MOV R2, R5 ;  /* 0x0000000500027202 */ /* 0x000fe20000000f00 */
[----:B------:R-:W-:-:S05]  /*03f0*/  IMAD.MOV.U32 R3, RZ, RZ, R6 ;  /* 0x000000ffff037224 */ /* 0x000fca00078e0006 */
[----:B------:R-:W2:Y:S01]  /*0400*/  LDG.E R9, desc[UR8][R2.64+-0x10] ;  /* 0xfffff00802097981 */ /* 0x000ea2000c1e1900 */
[----:B------:R-:W1:Y:S03]  /*0410*/  LDC R23, c[0x0][0x3a4] ;  /* 0x0000e900ff177b82 */ /* 0x000e660000000800 */
[----:B------:R-:W3:Y:S04]  /*0420*/  LDG.E R25, desc[UR8][R2.64+-0xc] ;  /* 0xfffff40802197981 */ /* 0x000ee8000c1e1900 */
[----:B------:R-:W4:Y:S04]  /*0430*/  LDG.E R27, desc[UR8][R2.64+-0x8] ;  /* 0xfffff808021b7981 */ /* 0x000f28000c1e1900 */
[----:B------:R-:W5:Y:S04]  /*0440*/  LDG.E R26, desc[UR8][R2.64+-0x4] ;  /* 0xfffffc08021a7981 */ /* 0x000f68000c1e1900 */
[----:B------:R-:W5:Y:S01]  /*0450*/  LDG.E R29, desc[UR8][R2.64] ;  /* 0x00000008021d7981 */ /* 0x000f62000c1e1900 */
[----:B0-----:R-:W-:-:S05]  /*0460*/  IMAD.WIDE R12, R19, 0x4, R12 ;  /* 0x00000004130c7825 */ /* 0x001fca00078e020c */
[----:B------:R1:W2:Y:S02]  /*0470*/  LDG.E R28, desc[UR8][R12.64] ;  /* 0x000000080c1c7981 */ /* 0x0002a4000c1e1900 */
[----:B-1----:R-:W-:-:S05]  /*0480*/  IMAD.WIDE R12, R23, 0x4, R12 ;  /* 0x00000004170c7825 */ /* 0x002fca00078e020c */
[----:B------:R0:W3:Y:S01]  /*0490*/  LDG.E R22, desc[UR8][R12.64] ;  /* 0x000000080c167981 */ /* 0x0000e2000c1e1900 */
[----:B------:R-:W-:-:S05]  /*04a0*/  IMAD.WIDE R10, R23, 0x4, R12 ;  /* 0x00000004170a7825 */ /* 0x000fca00078e020c */
[----:B------:R-:W4:Y:S01]  /*04b0*/  LDG.E R24, desc[UR8][R10.64] ;  /* 0x000000080a187981 */ /* 0x000f22000c1e1900 */
[----:B------:R-:W-:-:S04]  /*04c0*/  IMAD.WIDE R4, R23, 0x4, R10 ;  /* 0x0000000417047825 */ /* 0x000fc800078e020a */
[----:B------:R-:W-:Y:S02]  /*04d0*/  IMAD.WIDE R6, R23, 0x4, R4 ;  /* 0x0000000417067825 */ /* 0x000fe400078e0204 */
[----:B------:R-:W5:Y:S04]  /*04e0*/  LDG.E R5, desc[UR8][R4.64] ;  /* 0x0000000804057981 */ /* 0x000f68000c1e1900 */
[----:B------:R-:W5:Y:S01]  /*04f0*/  LDG.E R4, desc[UR8][R2.64+0xc] ;  /* 0x00000c0802047981 */ /* 0x000f62000c1e1900 */
[----:B--2---:R-:W-:Y:S01]  /*0500*/  FFMA R28, R9, R28, R8 ;  /* 0x0000001c091c7223 */ /* 0x004fe20000000008 */
[C---:B------:R-:W-:Y:S02]  /*0510*/  IMAD.WIDE R8, R23.reuse, 0x4, R6 ;  /* 0x0000000417087825 */ /* 0x040fe400078e0206 */
[----:B------:R3:W2:Y:S02]  /*0520*/  LDG.E R6, desc[UR8][R6.64] ;  /* 0x0000000806067981 */ /* 0x0006a4000c1e1900 */
[----:B0-----:R-:W-:-:S02]  /*0530*/  IMAD.WIDE R12, R23, 0x4, R8 ;  /* 0x00000004170c7825 */ /* 0x001fc400078e0208 */
[----:B------:R-:W2:Y:S02]  /*0540*/  LDG.E R8, desc[UR8][R8.64] ;  /* 0x0000000808087981 */ /* 0x000ea4000c1e1900 */
[----:B---3--:R-:W-:Y:S02]  /*0550*/  FFMA R7, R25, R22, R28 ;  /* 0x0000001619077223 */ /* 0x008fe4000000001c */
[----:B------:R-:W3:Y:S01]  /*0560*/  LDG.E R25, desc[UR8][R2.64+0x4] ;  /* 0x0000040802197981 */ /* 0x000ee2000c1e1900 */
[----:B------:R-:W-:-:S03]  /*0570*/  IMAD.WIDE R10, R23, 0x4, R12 ;  /* 0x00000004170a7825 */ /* 0x000fc600078e020c */
[----:B------:R-:W3:Y:S04]  /*0580*/  LDG.E R22, desc[UR8][R12.64] ;  /* 0x000000080c167981 */ /* 0x000ee8000c1e1900 */
[----:B------:R-:W3:Y:S04]  /*0590*/  LDG.E R28, desc[UR8][R2.64+0x8] ;  /* 0x00000808021c7981 */ /* 0x000ee8000c1e1900 */
[----:B------:R-:W3:Y:S01]  /*05a0*/  LDG.E R11, desc[UR8][R10.64] ;  /* 0x000000080a0b7981 */ /* 0x000ee2000c1e1900 */
[----:B----4-:R-:W-:Y:S01]  /*05b0*/  FFMA R7, R27, R24, R7 ;  /* 0x000000181b077223 */ /* 0x010fe20000000007 */
[----:B------:R-:W-:-:S03]  /*05c0*/  IADD3 R21, PT, PT, R21, 0x8, RZ ;  /* 0x0000000815157810 */ /* 0x000fc60007ffe0ff */
[----:B-----5:R-:W-:Y:S01]  /*05d0*/  FFMA R26, R26, R5, R7 ;  /* 0x000000051a1a7223 */ /* 0x020fe20000000007 */
[----:B------:R-:W-:Y:S02]  /*05e0*/  ISETP.NE.AND P0, PT, R21, RZ, PT ;  /* 0x000000ff1500720c */ /* 0x000fe40003f05270 */
[----:B------:R-:W-:Y:S02]  /*05f0*/  IADD3 R5, P1, PT, R2, 0x20, RZ ;  /* 0x0000002002057810 */ /* 0x000fe40007f3e0ff */
[----:B------:R-:W-:Y:S01]  /*0600*/  LEA R19, R23, R19, 0x3 ;  /* 0x0000001317137211 */ /* 0x000fe200078e18ff */
[----:B--2---:R-:W-:-:S04]  /*0610*/  FFMA R6, R29, R6, R26 ;  /* 0x000000061d067223 */ /* 0x004fc8000000001a */
[----:B---3--:R-:W-:Y:S01]  /*0620*/  FFMA R25, R25, R8, R6 ;  /* 0x0000000819197223 */ /* 0x008fe20000000006 */
[----:B------:R-:W-:-:S03]  /*0630*/  IADD3.X R6, PT, PT, RZ, R3, RZ, P1, !PT ;  /* 0x00000003ff067210 */ /* 0x000fc60000ffe4ff */
[----:B------:R-:W-:-:S04]  /*0640*/  FFMA R25, R28, R22, R25 ;  /* 0x000000161c197223 */ /* 0x000fc80000000019 */
[----:B------:R-:W-:Y:S01]  /*0650*/  FFMA R8, R4, R11, R25 ;  /* 0x0000000b04087223 */ /* 0x000fe20000000019 */
[----:B------:R-:W-:Y:S06]  /*0660*/  @P0 BRA `(.L_x_16) ;  /* 0xfffffffc00580947 */ /* 0x000fec000383ffff */
.L_x_15:
[----:B------:R-:W-:-:S09]  /*0670*/  UISETP.NE.AND UP0, UPT, UR5, URZ, UPT ;  /* 0x000000ff0500728c */ /* 0x000fd2000bf05270 */
[----:B------:R-:W-:Y:S05]  /*0680*/  BRA.U !UP0, `(.L_x_17) ;  /* 0x0000000508087547 */ /* 0x000fea000b800000 */
[----:B------:R-:W-:Y:S01]  /*0690*/  UIADD3 UR6, UPT, UPT, UR5, -0x1, URZ ;  /* 0xffffffff05067890 */ /* 0x000fe2000fffe0ff */
[----:B------:R-:W-:-:S03]  /*06a0*/  LOP3.LUT P0, R19, R18, 0x3, RZ, 0xc0, !PT ;  /* 0x0000000312137812 */ /* 0x000fc6000780c0ff */
[----:B------:R-:W-:-:S09]  /*06b0*/  UISETP.GE.U32.AND UP0, UPT, UR6, 0x3, UPT ;  /* 0x000000030600788c */ /* 0x000fd2000bf06070 */
[----:B------:R-:W-:Y:S05]  /*06c0*/  BRA.U !UP0, `(.L_x_18) ;  /* 0x0000000108707547 */ /* 0x000fea000b800000 */
[----:B------:R-:W0:Y:S01]  /*06d0*/  LDC R9, c[0x0][0x3a4] ;  /* 0x0000e900ff097b82 */ /* 0x000e220000000800 */
[----:B------:R-:W1:Y:S01]  /*06e0*/  LDCU.64 UR6, c[0x0][0x380] ;  /* 0x00007000ff0677ac */ /* 0x000e620008000a00 */
[CC--:B------:R-:W-:Y:S02]  /*06f0*/  IADD3 R23, PT, PT, R17.reuse, R20.reuse, RZ ;  /* 0x0000001411177210 */ /* 0x0c0fe40007ffe0ff */
[----:B------:R-:W-:-:S04]  /*0700*/  IADD3 R10, P1, PT, R17, R20, RZ ;  /* 0x00000014110a7210 */ /* 0x000fc80007f3e0ff */
[----:B------:R-:W2:Y:S08]  /*0710*/  LDC.64 R4, c[0x0][0x388] ;  /* 0x0000e200ff047b82 */ /* 0x000eb00000000a00 */
[----:B------:R-:W3:Y:S01]  /*0720*/  LDC.64 R2, c[0x0][0x380] ;  /* 0x0000e000ff027b82 */ /* 0x000ee20000000a00 */
[----:B0-----:R-:W-:-:S04]  /*0730*/  IMAD R7, R20, R9, R16 ;  /* 0x0000000914077224 */ /* 0x001fc800078e0210 */
[----:B--2---:R-:W-:-:S04]  /*0740*/  IMAD.WIDE R4, R7, 0x4, R4 ;  /* 0x0000000407047825 */ /* 0x004fc800078e0204 */
[----:B------:R-:W-:Y:S02]  /*0750*/  IMAD.WIDE R6, R9, 0x4, R4 ;  /* 0x0000000409067825 */ /* 0x000fe400078e0204 */
[----:B------:R-:W2:Y:S02]  /*0760*/  LDG.E R4, desc[UR8][R4.64] ;  /* 0x0000000804047981 */ /* 0x000ea4000c1e1900 */
[----:B---3--:R-:W-:Y:S01]  /*0770*/  IMAD.WIDE.U32 R22, R23, 0x4, R2 ;  /* 0x0000000417167825 */ /* 0x008fe200078e0002 */
[----:B------:R-:W-:Y:S02]  /*0780*/  IADD3.X R3, PT, PT, RZ, RZ, RZ, P1, !PT ;  /* 0x000000ffff037210 */ /* 0x000fe40000ffe4ff */
[----:B-1----:R-:W-:-:S03]  /*0790*/  LEA R2, P1, R10, UR6, 0x2 ;  /* 0x000000060a027c11 */ /* 0x002fc6000f8210ff */
[----:B------:R-:W2:Y:S01]  /*07a0*/  LDG.E R23, desc[UR8][R22.64] ;  /* 0x0000000816177981 */ /* 0x000ea2000c1e1900 */
[----:B------:R-:W-:Y:S01]  /*07b0*/  LEA.HI.X R3, R10, UR7, R3, 0x2, P1 ;  /* 0x000000070a037c11 */ /* 0x000fe200088f1403 */
[C---:B------:R-:W-:Y:S02]  /*07c0*/  IMAD.WIDE R10, R9.reuse, 0x4, R6 ;  /* 0x00000004090a7825 */ /* 0x040fe400078e0206 */
[----:B------:R-:W3:Y:S04]  /*07d0*/  LDG.E R6, desc[UR8][R6.64] ;  /* 0x0000000806067981 */ /* 0x000ee8000c1e1900 */
[----:B------:R-:W3:Y:S01]  /*07e0*/  LDG.E R21, desc[UR8][R2.64+0x4] ;  /* 0x0000040802157981 */ /* 0x000ee2000c1e1900 */
[----:B------:R-:W-:-:S03]  /*07f0*/  IMAD.WIDE R12, R9, 0x4, R10 ;  /* 0x00000004090c7825 */ /* 0x000fc600078e020a */
[----:B------:R-:W4:Y:S04]  /*0800*/  LDG.E R24, desc[UR8][R10.64] ;  /* 0x000000080a187981 */ /* 0x000f28000c1e1900 */
[----:B------:R-:W4:Y:S04]  /*0810*/  LDG.E R9, desc[UR8][R2.64+0x8] ;  /* 0x0000080802097981 */ /* 0x000f28000c1e1900 */
[----:B------:R-:W5:Y:S04]  /*0820*/  LDG.E R25, desc[UR8][R2.64+0xc] ;  /* 0x00000c0802197981 */ /* 0x000f68000c1e1900 */
[----:B------:R-:W5:Y:S01]  /*0830*/  LDG.E R12, desc[UR8][R12.64] ;  /* 0x000000080c0c7981 */ /* 0x000f62000c1e1900 */
[----:B------:R-:W-:-:S02]  /*0840*/  VIADD R20, R20, 0x4 ;  /* 0x0000000414147836 */ /* 0x000fc40000000000 */
[----:B--2---:R-:W-:-:S04]  /*0850*/  FFMA R8, R23, R4, R8 ;  /* 0x0000000417087223 */ /* 0x004fc80000000008 */
[----:B---3--:R-:W-:-:S04]  /*0860*/  FFMA R8, R21, R6, R8 ;  /* 0x0000000615087223 */ /* 0x008fc80000000008 */
[----:B----4-:R-:W-:-:S04]  /*0870*/  FFMA R8, R9, R24, R8 ;  /* 0x0000001809087223 */ /* 0x010fc80000000008 */
[----:B-----5:R-:W-:-:S07]  /*0880*/  FFMA R8, R25, R12, R8 ;  /* 0x0000000c19087223 */ /* 0x020fce0000000008 */
.L_x_18:
[----:B------:R-:W-:Y:S05]  /*0890*/  @!P0 BRA `(.L_x_17) ;  /* 0x0000000000848947 */ /* 0x000fea0003800000 */
[----:B------:R-:W-:Y:S01]  /*08a0*/  ISETP.NE.AND P1, PT, R19, 0x1, PT ;  /* 0x000000011300780c */ /* 0x000fe20003f25270 */
[----:B------:R-:W0:Y:S01]  /*08b0*/  LDC.64 R10, c[0x0][0x380] ;  /* 0x0000e000ff0a7b82 */ /* 0x000e220000000a00 */
[----:B------:R-:W-:-:S04]  /*08c0*/  LOP3.LUT R18, R18, 0x1, RZ, 0xc0, !PT ;  /* 0x0000000112127812 */ /* 0x000fc800078ec0ff */
[----:B------:R-:W-:-:S03]  /*08d0*/  ISETP.NE.U32.AND P0, PT, R18, 0x1, PT ;  /* 0x000000011200780c */ /* 0x000fc60003f05070 */
[----:B------:R-:W1:Y:S04]  /*08e0*/  LDC.64 R12, c[0x0][0x388] ;  /* 0x0000e200ff0c7b82 */ /* 0x000e680000000a00 */
[CC--:B------:R-:W-:Y:S02]  /*08f0*/  @P1 IADD3 R21, PT, PT, R17.reuse, R20.reuse, RZ ;  /* 0x0000001411151210 */ /* 0x0c0fe40007ffe0ff */
[----:B------:R-:W-:Y:S02]  /*0900*/  @P1 IADD3 R18, P2, PT, R17, R20, RZ ;  /* 0x0000001411121210 */ /* 0x000fe40007f5e0ff */
[----:B------:R-:W2:Y:S08]  /*0910*/  @P1 LDC R19, c[0x0][0x3a4] ;  /* 0x0000e900ff131b82 */ /* 0x000eb00000000800 */
[----:B------:R-:W3:Y:S01]  /*0920*/  @P1 LDC.64 R6, c[0x0][0x380] ;  /* 0x0000e000ff061b82 */ /* 0x000ee20000000a00 */
[----:B0-----:R-:W-:Y:S01]  /*0930*/  @P1 IMAD.WIDE.U32 R10, R21, 0x4, R10 ;  /* 0x00000004150a1825 */ /* 0x001fe200078e000a */
[----:B------:R-:W-:-:S05]  /*0940*/  @P1 IADD3.X R21, PT, PT, RZ, RZ, RZ, P2, !PT ;  /* 0x000000ffff151210 */ /* 0x000fca00017fe4ff */
[----:B------:R-:W4:Y:S01]  /*0950*/  @P1 LDG.E R11, desc[UR8][R10.64] ;  /* 0x000000080a0b1981 */ /* 0x000f22000c1e1900 */
[----:B------:R-:W0:Y:S08]  /*0960*/  @!P0 LDC R9, c[0x0][0x3a4] ;  /* 0x0000e900ff098b82 */ /* 0x000e300000000800 */
[----:B------:R-:W5:Y:S01]  /*0970*/  LDC.64 R2, c[0x0][0x380] ;  /* 0x0000e000ff027b82 */ /* 0x000f620000000a00 */
[C---:B--2---:R-:W-:Y:S01]  /*0980*/  @P1 IMAD R23, R20.reuse, R19, R16 ;  /* 0x0000001314171224 */ /* 0x044fe200078e0210 */
[----:B------:R-:W-:-:S03]  /*0990*/  @P1 IADD3 R20, PT, PT, R20, 0x2, RZ ;  /* 0x0000000214141810 */ /* 0x000fc60007ffe0ff */
[----:B-1----:R-:W-:-:S03]  /*09a0*/  @P1 IMAD.WIDE R12, R23, 0x4, R12 ;  /* 0x00000004170c1825 */ /* 0x002fc600078e020c */
[----:B------:R-:W1:Y:S01]  /*09b0*/  LDC.64 R4, c[0x0][0x388] ;  /* 0x0000e200ff047b82 */ /* 0x000e620000000a00 */
[C---:B---3--:R-:W-:Y:S02]  /*09c0*/  @P1 LEA R6, P2, R18.reuse, R6, 0x2 ;  /* 0x0000000612061211 */ /* 0x048fe400078410ff */
[----:B------:R-:W-:Y:S02]  /*09d0*/  @!P0 IADD3 R23, PT, PT, R17, R20, RZ ;  /* 0x0000001411178210 */ /* 0x000fe40007ffe0ff */
[----:B------:R-:W-:Y:S01]  /*09e0*/  @P1 LEA.HI.X R7, R18, R7, R21, 0x2, P2 ;  /* 0x0000000712071211 */ /* 0x000fe200010f1415 */
[----:B------:R-:W-:Y:S01]  /*09f0*/  @P1 IMAD.WIDE R18, R19, 0x4, R12 ;  /* 0x0000000413121825 */ /* 0x000fe200078e020c */
[----:B------:R-:W4:Y:S03]  /*0a00*/  @P1 LDG.E R21, desc[UR8][R12.64] ;  /* 0x000000080c151981 */ /* 0x000f26000c1e1900 */
[----:B0-----:R-:W-:Y:S01]  /*0a10*/  @!P0 IMAD R9, R20, R9, R16 ;  /* 0x0000000914098224 */ /* 0x001fe200078e0210 */
[----:B------:R-:W2:Y:S04]  /*0a20*/  @P1 LDG.E R6, desc[UR8][R6.64+0x4] ;  /* 0x0000040806061981 */ /* 0x000ea8000c1e1900 */
[----:B------:R-:W2:Y:S01]  /*0a30*/  @P1 LDG.E R18, desc[UR8][R18.64] ;  /* 0x0000000812121981 */ /* 0x000ea2000c1e1900 */
[----:B-----5:R-:W-:-:S06]  /*0a40*/  @!P0 IMAD.WIDE.U32 R2, R23, 0x4, R2 ;  /* 0x0000000417028825 */ /* 0x020fcc00078e0002 */
[----:B------:R-:W3:Y:S01]  /*0a50*/  @!P0 LDG.E R3, desc[UR8][R2.64] ;  /* 0x0000000802038981 */ /* 0x000ee2000c1e1900 */
[----:B-1----:R-:W-:-:S06]  /*0a60*/  @!P0 IMAD.WIDE R4, R9, 0x4, R4 ;  /* 0x0000000409048825 */ /* 0x002fcc00078e0204 */
[----:B------:R-:W3:Y:S01]  /*0a70*/  @!P0 LDG.E R4, desc[UR8][R4.64] ;  /* 0x0000000804048981 */ /* 0x000ee2000c1e1900 */
[----:B----4-:R-:W-:-:S04]  /*0a80*/  @P1 FFMA R11, R11, R21, R8 ;  /* 0x000000150b0b1223 */ /* 0x010fc80000000008 */
[----:B--2---:R-:W-:-:S04]  /*0a90*/  @P1 FFMA R8, R6, R18, R11 ;  /* 0x0000001206081223 */ /* 0x004fc8000000000b */
[----:B---3--:R-:W-:-:S07]  /*0aa0*/  @!P0 FFMA R8, R3, R4, R8 ;  /* 0x0000000403088223 */ /* 0x008fce0000000008 */
.L_x_17:
[----:B------:R-:W0:Y:S01]  /*0ab0*/  LDCU UR6, c[0x0][0x3ac] ;  /* 0x00007580ff0677ac */ /* 0x000e220008000800 */
[----:B------:R-:W1:Y:S01]  /*0ac0*/  LDC.64 R2, c[0x0][0x390] ;  /* 0x0000e400ff027b82 */ /* 0x000e620000000a00 */
[----:B0-----:R-:W-:Y:S01]  /*0ad0*/  IMAD R5, R15, UR6, R16 ;  /* 0x000000060f057c24 */ /* 0x001fe2000f8e0210 */
[----:B------:R-:W0:Y:S01]  /*0ae0*/  LDCU UR6, c[0x0][0x3a4] ;  /* 0x00007480ff0677ac */ /* 0x000e220008000800 */
[----:B------:R-:W-:Y:S02]  /*0af0*/  IADD3 R16, PT, PT, R16, UR4, RZ ;  /* 0x0000000410107c10 */ /* 0x000fe4000fffe0ff */
[----:B-1----:R-:W-:-:S05]  /*0b00*/  IMAD.WIDE R2, R5, 0x4, R2 ;  /* 0x0000000405027825 */ /* 0x002fca00078e0202 */
[----:B------:R1:W-:Y:S01]  /*0b10*/  STG.E desc[UR8][R2.64], R8 ;  /* 0x0000000802007986 */ /* 0x0003e2000c101908 */
[----:B0-----:R-:W-:-:S13]  /*0b20*/  ISETP.GE.AND P0, PT, R16, UR6, PT ;  /* 0x0000000610007c0c */ /* 0x001fda000bf06270 */
[----:B-1----:R-:W-:Y:S05]  /*0b30*/  @!P0 BRA `(.L_x_19) ;  /* 0xfffffff400ec8947 */ /* 0x002fea000383ffff */
.L_x_14:
[----:B------:R-:W-:Y:S05]  /*0b40*/  BSYNC.RECONVERGENT B0 ;  /* 0x0000000000007941 */ /* 0x000fea0003800200 */
.L_x_13:
[----:B------:R-:W0:Y:S01]  /*0b50*/  LDCU UR6, c[0x0][0x398] ;  /* 0x00007300ff0677ac */ /* 0x000e220008000800 */
[----:B------:R-:W-:-:S04]  /*0b60*/  IADD3 R15, PT, PT, R0, R15, RZ ;  /* 0x0000000f000f7210 */ /* 0x000fc80007ffe0ff */
[----:B0-----:R-:W-:-:S13]  /*0b70*/  ISETP.GE.AND P0, PT, R15, UR6, PT ;  /* 0x000000060f007c0c */ /* 0x001fda000bf06270 */
[----:B------:R-:W-:Y:S05]  /*0b80*/  @!P0 BRA `(.L_x_20) ;  /* 0xfffffff400bc8947 */ /* 0x000fea000383ffff */
[----:B------:R-:W-:Y:S05]  /*0b90*/  EXIT ;  /* 0x000000000000794d */ /* 0x000fea0003800000 */
.L_x_21:
        /* <DEDUP_REMOVED lines=14> */
.L_x_24:


//--------------------- .text._Z8cudaFillPffi     --------------------------
	.section	.text._Z8cudaFillPffi,"ax",@progbits
	.align	128
        .global         _Z8cudaFillPffi
        .type           _Z8cudaFillPffi,@function
        .size           _Z8cudaFillPffi,(.L_x_25 - _Z8cudaFillPffi)
        .other          _Z8cudaFillPffi,@"STO_CUDA_ENTRY STV_DEFAULT"
_Z8cudaFillPffi:
.text._Z8cudaFillPffi:
[----:B------:R-:W-:Y:S01]  /*0000*/  LDC R1, c[0x0][0x37c] ;  /* 0x0000df00ff017b82 */ /* 0x000fe20000000800 */
[----:B------:R-:W0:Y:S07]  /*0010*/  S2R R0, SR_TID.X ;  /* 0x0000000000007919 */ /* 0x000e2e0000002100 */
[----:B------:R-:W0:Y:S01]  /*0020*/  S2UR UR4, SR_CTAID.X ;  /* 0x00000000000479c3 */ /* 0x000e220000002500 */
[----:B------:R-:W1:Y:S07]  /*0030*/  LDCU UR5, c[0x0][0x38c] ;  /* 0x00007180ff0577ac */ /* 0x000e6e0008000800 */
[----:B------:R-:W0:Y:S02]  /*0040*/  LDC R5, c[0x0][0x360] ;  /* 0x0000d800ff057b82 */ /* 0x000e240000000800 */
[----:B0-----:R-:W-:-:S05]  /*0050*/  IMAD R5, R5, UR4, R0 ;  /* 0x0000000405057c24 */ /* 0x001fca000f8e0200 */
[----:B-1----:R-:W-:-:S13]  /*0060*/  ISETP.GE.AND P0, PT, R5, UR5, PT ;  /* 0x0000000505007c0c */ /* 0x002fda000bf06270 */
[----:B------:R-:W-:Y:S05]  /*0070*/  @P0 EXIT ;  /* 0x000000000000094d */ /* 0x000fea0003800000 */
[----:B------:R-:W0:Y:S01]  /*0080*/  LDC.64 R2, c[0x0][0x380] ;  /* 0x0000e000ff027b82 */ /* 0x000e220000000a00 */
[----:B------:R-:W1:Y:S07]  /*0090*/  LDCU.64 UR4, c[0x0][0x358] ;  /* 0x00006b00ff0477ac */ /* 0x000e6e0008000a00 */
[----:B------:R-:W1:Y:S01]  /*00a0*/  LDC R7, c[0x0][0x388] ;  /* 0x0000e200ff077b82 */ /* 0x000e620000000800 */
[----:B0-----:R-:W-:-:S05]  /*00b0*/  IMAD.WIDE R2, R5, 0x4, R2 ;  /* 0x0000000405027825 */ /* 0x001fca00078e0202 */
[----:B-1----:R-:W-:Y:S01]  /*00c0*/  STG.E desc[UR4][R2.64], R7 ;  /* 0x0000000702007986 */ /* 0x002fe2000c101904 */
[----:B------:R-:W-:Y:S05]  /*00d0*/  EXIT ;  /* 0x000000000000794d */ /* 0x000fea0003800000 */
.L_x_22:
        /* <DEDUP_REMOVED lines=10> */
.L_x_25:


//--------------------- .nv.shared._Z15cudaTiledMatMulPfS_S_iiiiii --------------------------
	.section	.nv.shared._Z15cudaTiledMatMulPfS_S_iiiiii,"aw",@nobits
	.sectionflags	@""
	.align	4
.nv.shared._Z15cudaTiledMatMulPfS_S_iiiiii:
	.zero		1536


//--------------------- .nv.shared.reserved.0     --------------------------
	.section	.nv.shared.reserved.0,"aw",@nobits
	.weak		__nv_reservedSMEM_offset_0_alias
	.size		__nv_reservedSMEM_offset_0_alias, 0, 64
	.other		__nv_reservedSMEM_offset_0_alias,@"STO_CUDA_RESERVED_SHARED STV_DEFAULT"
__nv_reservedSMEM_offset_0_alias:
	.zero		0
	.zero		64


//--------------------- .nv.constant0._Z15cudaTiledMatMulPfS_S_iiiiii --------------------------
	.section	.nv.constant0._Z15cudaTiledMatMulPfS_S_iiiiii,"a",@progbits
	.sectionflags	@""
	.align	4
.nv.constant0._Z15cudaTiledMatMulPfS_S_iiiiii:
	.zero		944


//--------------------- .nv.constant0._Z14cudaStdMatMultPfS_S_iiiiii --------------------------
	.section	.nv.constant0._Z14cudaStdMatMultPfS_S_iiiiii,"a",@progbits
	.sectionflags	@""
	.align	4
.nv.constant0._Z14cudaStdMatMultPfS_S_iiiiii:
	.zero		944


//--------------------- .nv.constant0._Z8cudaFillPffi --------------------------
	.section	.nv.constant0._Z8cudaFillPffi,"a",@progbits
	.sectionflags	@""
	.align	4
.nv.constant0._Z8cudaFillPffi:
	.zero		912


//--------------------- SYMBOLS --------------------------

	.type		.nv.reservedSmem.offset0,@object
	.size		.nv.reservedSmem.offset0,0x4
	.type		.nv.reservedSmem.cap,@object
	.size		.nv.reservedSmem.cap,0x4
